// auto-generated by cutlass_sweep.gemm — config: {"arch": "sm_100", "cluster_m": 1, "cluster_n": 1, "dtype": "fp32", "dtype_b": "fp32", "layout": "nt", "stages": 0, "tile_k": 64, "tile_m": 128, "tile_n": 128}
#include "cutlass/cutlass.h"
#include "cutlass/gemm/collective/collective_builder.hpp"
#include "cutlass/gemm/device/gemm_universal_adapter.h"
#include "cutlass/gemm/kernel/gemm_universal.hpp"
#include "cutlass/epilogue/collective/collective_builder.hpp"

using ElemA = float;
using ElemB = float;
using ElemCD = float;
using Acc  = float;
using TileShape    = cute::Shape<cute::_128, cute::_128, cute::_64>;
using ClusterShape = cute::Shape<cute::_1, cute::_1, cute::_1>;

using CollectiveEpilogue = typename cutlass::epilogue::collective::CollectiveBuilder<
    cutlass::arch::Sm100, cutlass::arch::OpClassTensorOp,
    TileShape, ClusterShape,
    cutlass::epilogue::collective::EpilogueTileAuto,
    Acc, Acc,
    ElemCD, cutlass::layout::RowMajor, 128 / cutlass::sizeof_bits<ElemCD>::value,
    ElemCD, cutlass::layout::RowMajor, 128 / cutlass::sizeof_bits<ElemCD>::value,
    cutlass::epilogue::collective::EpilogueScheduleAuto
  >::CollectiveOp;

using CollectiveMainloop = typename cutlass::gemm::collective::CollectiveBuilder<
    cutlass::arch::Sm100, cutlass::arch::OpClassTensorOp,
    ElemA, cutlass::layout::RowMajor, 128 / cutlass::sizeof_bits<ElemA>::value,
    ElemB, cutlass::layout::ColumnMajor, 128 / cutlass::sizeof_bits<ElemB>::value,
    Acc,
    TileShape, ClusterShape,
    cutlass::gemm::collective::StageCountAutoCarveout<static_cast<int>(sizeof(typename CollectiveEpilogue::SharedStorage))>,
    cutlass::gemm::collective::KernelScheduleAuto
  >::CollectiveOp;

using GemmKernel = cutlass::gemm::kernel::GemmUniversal<
    cute::Shape<int,int,int,int>,
    CollectiveMainloop,
    CollectiveEpilogue
>;
using Gemm = cutlass::gemm::device::GemmUniversalAdapter<GemmKernel>;

// Force the device kernel symbol into the cubin without needing a host main.
auto* _anchor = &cutlass::device_kernel<GemmKernel>;


// ===== COMPILED SASS (sm_100a) =====

	.target	sm_100a

	.elftype	@"ET_EXEC"


//--------------------- .note.nv.tkinfo           --------------------------
	.section	.note.nv.tkinfo,"",@"SHT_NOTE"
	.sectionflags	@"SHF_NOTE_NV_TKINFO"
	.tkinfo
        /*0018*/ 	.word	0x00000002
        /*0030*/ 	.string	""
        /*0030*/ 	.string	"ptxas"
        /*0030*/ 	.string	"Cuda compilation tools, release 13.0, V13.0.88"
        /*0030*/ 	.string	"Build cuda_13.0.r13.0/compiler.36424714_0"
        /*0030*/ 	.string	"-arch sm_100a -m 64 "



//--------------------- .note.nv.cuinfo           --------------------------
	.section	.note.nv.cuinfo,"",@"SHT_NOTE"
	.sectionflags	@"SHF_NOTE_NV_CUINFO"
        /*0018*/ 	.short	0x0002
        /*001a*/ 	.short	0x0064
        /*001c*/ 	.short	0x0082
	.zero		2


//--------------------- .nv.info                  --------------------------
	.section	.nv.info,"",@"SHT_CUDA_INFO"
	.align	4


	//----- nvinfo : EIATTR_REGCOUNT
	.align		4
        /*0000*/ 	.byte	0x04, 0x2f
        /*0002*/ 	.short	(.L_19 - .L_18)
	.align		4
.L_18:
        /*0004*/ 	.word	index@(_ZN7cutlass13device_kernelINS_4gemm6kernel13GemmUniversalIN4cute5tupleIJiiiiEEENS1_10collective13CollectiveMmaINS1_35MainloopSm100TmaUmmaWarpSpecializedILi3ELi2ELi4ENS5_IJNS4_1CILi1EEESB_SB_EEEEENS5_IJNSA_ILi128EEESE_NSA_ILi64EEEEEEfNS5_IJlSB_lEEEfSH_NS4_8TiledMMAINS4_8MMA_AtomIJNS4_17SM100_MMA_TF32_SSINS_10tfloat32_tESL_fLi128ELi128ELNS4_4UMMA5MajorE0ELSN_0ELNSM_7ScaleInE0ELSO_0EEEEEENS4_6LayoutISC_NS5_IJNSA_ILi0EEESS_SS_EEEEENS5_IJNS4_10UnderscoreESV_SV_EEEEENS4_13SM90_TMA_LOADENS4_14ComposedLayoutINS4_7SwizzleILi3ELi4ELi3EEENS4_18smem_ptr_flag_bitsILi32EEENSR_INS5_IJNSA_ILi8EEENSA_ILi32EEEEEENS5_IJS15_SB_EEEEEEEvNS4_8identityESY_S19_vS1A_EENS_8epilogue10collective18CollectiveEpilogueINS1C_23Sm100TmaWarpSpecializedILi4ELi2ELi16ELb1ELb0EEEJSG_NS5_IJNSR_ISE_SB_EENSR_INSA_ILi16EEESB_EEEEEfSH_fSH_NS1C_6fusion15FusionCallbacksIS1G_NS1L_17LinearCombinationIffffLNS_15FloatRoundStyleE2EEESG_S1K_JEEENS4_5SM1004TMEM4LOAD26SM100_TMEM_LOAD_32dp32b16xESY_NSZ_INS10_ILi2ELi4ELi3EEES13_NSR_INS5_IJS14_S1I_EEENS5_IJS1I_SB_EEEEEEENS4_39AutoVectorizingCopyWithAssumedAlignmentILi128EEENS4_14SM90_TMA_STOREES1Z_S21_S21_EEEvvEEEEvNT_6ParamsE)
        /*0008*/ 	.word	0x0000005a


	//----- nvinfo : EIATTR_FRAME_SIZE
	.align		4
.L_19:
        /*000c*/ 	.byte	0x04, 0x11
        /*000e*/ 	.short	(.L_21 - .L_20)
	.align		4
.L_20:
        /*0010*/ 	.word	index@($__internal_2_$__cuda_sm10x_tcgen05_guardrail_trap_unallocated_columns_being_dealloced)
        /*0014*/ 	.word	0x00000000


	//----- nvinfo : EIATTR_FRAME_SIZE
	.align		4
.L_21:
        /*0018*/ 	.byte	0x04, 0x11
        /*001a*/ 	.short	(.L_23 - .L_22)
	.align		4
.L_22:
        /*001c*/ 	.word	index@($__internal_1_$__cuda_sm10x_tcgen05_guardrail_trap_phase_invalid_during_alloc)
        /*0020*/ 	.word	0x00000000


	//----- nvinfo : EIATTR_FRAME_SIZE
	.align		4
.L_23:
        /*0024*/ 	.byte	0x04, 0x11
        /*0026*/ 	.short	(.L_25 - .L_24)
	.align		4
.L_24:
        /*0028*/ 	.word	index@($__internal_0_$__cuda_sm10x_tcgen05_guardrail_trap_col_being_dealloced_not_returned_by_alloc)
        /*002c*/ 	.word	0x00000000


	//----- nvinfo : EIATTR_FRAME_SIZE
	.align		4
.L_25:
        /*0030*/ 	.byte	0x04, 0x11
        /*0032*/ 	.short	(.L_27 - .L_26)
	.align		4
.L_26:
        /*0034*/ 	.word	index@(_ZN7cutlass13device_kernelINS_4gemm6kernel13GemmUniversalIN4cute5tupleIJiiiiEEENS1_10collective13CollectiveMmaINS1_35MainloopSm100TmaUmmaWarpSpecializedILi3ELi2ELi4ENS5_IJNS4_1CILi1EEESB_SB_EEEEENS5_IJNSA_ILi128EEESE_NSA_ILi64EEEEEEfNS5_IJlSB_lEEEfSH_NS4_8TiledMMAINS4_8MMA_AtomIJNS4_17SM100_MMA_TF32_SSINS_10tfloat32_tESL_fLi128ELi128ELNS4_4UMMA5MajorE0ELSN_0ELNSM_7ScaleInE0ELSO_0EEEEEENS4_6LayoutISC_NS5_IJNSA_ILi0EEESS_SS_EEEEENS5_IJNS4_10UnderscoreESV_SV_EEEEENS4_13SM90_TMA_LOADENS4_14ComposedLayoutINS4_7SwizzleILi3ELi4ELi3EEENS4_18smem_ptr_flag_bitsILi32EEENSR_INS5_IJNSA_ILi8EEENSA_ILi32EEEEEENS5_IJS15_SB_EEEEEEEvNS4_8identityESY_S19_vS1A_EENS_8epilogue10collective18CollectiveEpilogueINS1C_23Sm100TmaWarpSpecializedILi4ELi2ELi16ELb1ELb0EEEJSG_NS5_IJNSR_ISE_SB_EENSR_INSA_ILi16EEESB_EEEEEfSH_fSH_NS1C_6fusion15FusionCallbacksIS1G_NS1L_17LinearCombinationIffffLNS_15FloatRoundStyleE2EEESG_S1K_JEEENS4_5SM1004TMEM4LOAD26SM100_TMEM_LOAD_32dp32b16xESY_NSZ_INS10_ILi2ELi4ELi3EEES13_NSR_INS5_IJS14_S1I_EEENS5_IJS1I_SB_EEEEEEENS4_39AutoVectorizingCopyWithAssumedAlignmentILi128EEENS4_14SM90_TMA_STOREES1Z_S21_S21_EEEvvEEEEvNT_6ParamsE)
        /*0038*/ 	.word	0x00000000


	//----- nvinfo : EIATTR_MIN_STACK_SIZE
	.align		4
.L_27:
        /*003c*/ 	.byte	0x04, 0x12
        /*003e*/ 	.short	(.L_29 - .L_28)
	.align		4
.L_28:
        /*0040*/ 	.word	index@(_ZN7cutlass13device_kernelINS_4gemm6kernel13GemmUniversalIN4cute5tupleIJiiiiEEENS1_10collective13CollectiveMmaINS1_35MainloopSm100TmaUmmaWarpSpecializedILi3ELi2ELi4ENS5_IJNS4_1CILi1EEESB_SB_EEEEENS5_IJNSA_ILi128EEESE_NSA_ILi64EEEEEEfNS5_IJlSB_lEEEfSH_NS4_8TiledMMAINS4_8MMA_AtomIJNS4_17SM100_MMA_TF32_SSINS_10tfloat32_tESL_fLi128ELi128ELNS4_4UMMA5MajorE0ELSN_0ELNSM_7ScaleInE0ELSO_0EEEEEENS4_6LayoutISC_NS5_IJNSA_ILi0EEESS_SS_EEEEENS5_IJNS4_10UnderscoreESV_SV_EEEEENS4_13SM90_TMA_LOADENS4_14ComposedLayoutINS4_7SwizzleILi3ELi4ELi3EEENS4_18smem_ptr_flag_bitsILi32EEENSR_INS5_IJNSA_ILi8EEENSA_ILi32EEEEEENS5_IJS15_SB_EEEEEEEvNS4_8identityESY_S19_vS1A_EENS_8epilogue10collective18CollectiveEpilogueINS1C_23Sm100TmaWarpSpecializedILi4ELi2ELi16ELb1ELb0EEEJSG_NS5_IJNSR_ISE_SB_EENSR_INSA_ILi16EEESB_EEEEEfSH_fSH_NS1C_6fusion15FusionCallbacksIS1G_NS1L_17LinearCombinationIffffLNS_15FloatRoundStyleE2EEESG_S1K_JEEENS4_5SM1004TMEM4LOAD26SM100_TMEM_LOAD_32dp32b16xESY_NSZ_INS10_ILi2ELi4ELi3EEES13_NSR_INS5_IJS14_S1I_EEENS5_IJS1I_SB_EEEEEEENS4_39AutoVectorizingCopyWithAssumedAlignmentILi128EEENS4_14SM90_TMA_STOREES1Z_S21_S21_EEEvvEEEEvNT_6ParamsE)
        /*0044*/ 	.word	0x00000000
.L_29:


//--------------------- .nv.compat                --------------------------
	.section	.nv.compat,"",@"SHT_CUDA_COMPAT_INFO"
	.align	4
        /*0000*/ 	.byte	0x02, 0x09, 0x01, 0x00, 0x02, 0x02, 0x02, 0x00, 0x02, 0x05, 0x05, 0x00, 0x03, 0x07, 0x01, 0x01
        /*0010*/ 	.byte	0x02, 0x03, 0x01, 0x00, 0x02, 0x06, 0x01, 0x00, 0x04, 0x0b, 0x08, 0x00, 0x09, 0x00, 0x00, 0x00
        /*0020*/ 	.byte	0x00, 0x00, 0x00, 0x00


//--------------------- .nv.info._ZN7cutlass13device_kernelINS_4gemm6kernel13GemmUniversalIN4cute5tupleIJiiiiEEENS1_10collective13CollectiveMmaINS1_35MainloopSm100TmaUmmaWarpSpecializedILi3ELi2ELi4ENS5_IJNS4_1CILi1EEESB_SB_EEEEENS5_IJNSA_ILi128EEESE_NSA_ILi64EEEEEEfNS5_IJlSB_lEEEfSH_NS4_8TiledMMAINS4_8MMA_AtomIJNS4_17SM100_MMA_TF32_SSINS_10tfloat32_tESL_fLi128ELi128ELNS4_4UMMA5MajorE0ELSN_0ELNSM_7ScaleInE0ELSO_0EEEEEENS4_6LayoutISC_NS5_IJNSA_ILi0EEESS_SS_EEEEENS5_IJNS4_10UnderscoreESV_SV_EEEEENS4_13SM90_TMA_LOADENS4_14ComposedLayoutINS4_7SwizzleILi3ELi4ELi3EEENS4_18smem_ptr_flag_bitsILi32EEENSR_INS5_IJNSA_ILi8EEENSA_ILi32EEEEEENS5_IJS15_SB_EEEEEEEvNS4_8identityESY_S19_vS1A_EENS_8epilogue10collective18CollectiveEpilogueINS1C_23Sm100TmaWarpSpecializedILi4ELi2ELi16ELb1ELb0EEEJSG_NS5_IJNSR_ISE_SB_EENSR_INSA_ILi16EEESB_EEEEEfSH_fSH_NS1C_6fusion15FusionCallbacksIS1G_NS1L_17LinearCombinationIffffLNS_15FloatRoundStyleE2EEESG_S1K_JEEENS4_5SM1004TMEM4LOAD26SM100_TMEM_LOAD_32dp32b16xESY_NSZ_INS10_ILi2ELi4ELi3EEES13_NSR_INS5_IJS14_S1I_EEENS5_IJS1I_SB_EEEEEEENS4_39AutoVectorizingCopyWithAssumedAlignmentILi128EEENS4_14SM90_TMA_STOREES1Z_S21_S21_EEEvvEEEEvNT_6ParamsE --------------------------
	.section	.nv.info._ZN7cutlass13device_kernelINS_4gemm6kernel13GemmUniversalIN4cute5tupleIJiiiiEEENS1_10collective13CollectiveMmaINS1_35MainloopSm100TmaUmmaWarpSpecializedILi3ELi2ELi4ENS5_IJNS4_1CILi1EEESB_SB_EEEEENS5_IJNSA_ILi128EEESE_NSA_ILi64EEEEEEfNS5_IJlSB_lEEEfSH_NS4_8TiledMMAINS4_8MMA_AtomIJNS4_17SM100_MMA_TF32_SSINS_10tfloat32_tESL_fLi128ELi128ELNS4_4UMMA5MajorE0ELSN_0ELNSM_7ScaleInE0ELSO_0EEEEEENS4_6LayoutISC_NS5_IJNSA_ILi0EEESS_SS_EEEEENS5_IJNS4_10UnderscoreESV_SV_EEEEENS4_13SM90_TMA_LOADENS4_14ComposedLayoutINS4_7SwizzleILi3ELi4ELi3EEENS4_18smem_ptr_flag_bitsILi32EEENSR_INS5_IJNSA_ILi8EEENSA_ILi32EEEEEENS5_IJS15_SB_EEEEEEEvNS4_8identityESY_S19_vS1A_EENS_8epilogue10collective18CollectiveEpilogueINS1C_23Sm100TmaWarpSpecializedILi4ELi2ELi16ELb1ELb0EEEJSG_NS5_IJNSR_ISE_SB_EENSR_INSA_ILi16EEESB_EEEEEfSH_fSH_NS1C_6fusion15FusionCallbacksIS1G_NS1L_17LinearCombinationIffffLNS_15FloatRoundStyleE2EEESG_S1K_JEEENS4_5SM1004TMEM4LOAD26SM100_TMEM_LOAD_32dp32b16xESY_NSZ_INS10_ILi2ELi4ELi3EEES13_NSR_INS5_IJS14_S1I_EEENS5_IJS1I_SB_EEEEEEENS4_39AutoVectorizingCopyWithAssumedAlignmentILi128EEENS4_14SM90_TMA_STOREES1Z_S21_S21_EEEvvEEEEvNT_6ParamsE,"",@"SHT_CUDA_INFO"
	.sectionflags	@""
	.align	4


	//----- nvinfo : EIATTR_CUDA_API_VERSION
	.align		4
        /*0000*/ 	.byte	0x04, 0x37
        /*0002*/ 	.short	(.L_31 - .L_30)
.L_30:
        /*0004*/ 	.word	0x00000082


	//----- nvinfo : EIATTR_KPARAM_INFO
	.align		4
.L_31:
        /*0008*/ 	.byte	0x04, 0x17
        /*000a*/ 	.short	(.L_33 - .L_32)
.L_32:
        /*000c*/ 	.word	0x00000000
        /*0010*/ 	.short	0x0000
        /*0012*/ 	.short	0x0000
        /*0014*/ 	.byte	0x00, 0xf0, 0x01, 0x20


	//----- nvinfo : EIATTR_AT_ENTRY_FRAGMENTS
	.align		4
.L_33:
        /*0018*/ 	.byte	0x04, 0x4f
        /*001a*/ 	.short	(.L_35 - .L_34)


	//   ....[0]....
.L_34:
        /*001c*/ 	.word	0x00000006


	//----- nvinfo : EIATTR_RESERVED_SMEM_USED
	.align		4
.L_35:
        /*0020*/ 	.byte	0x01, 0x41
	.zero		2


	//----- nvinfo : EIATTR_SPARSE_MMA_MASK
	.align		4
        /*0024*/ 	.byte	0x03, 0x50
        /*0026*/ 	.short	0x0000


	//----- nvinfo : EIATTR_TCGEN05_1CTA_USED
	.align		4
        /*0028*/ 	.byte	0x01, 0x51
	.zero		2


	//----- nvinfo : EIATTR_MAXREG_COUNT
	.align		4
        /*002c*/ 	.byte	0x03, 0x1b
        /*002e*/ 	.short	0x00ff


	//----- nvinfo : EIATTR_NUM_BARRIERS
	.align		4
        /*0030*/ 	.byte	0x02, 0x4c
        /*0032*/ 	.byte	0x07
	.zero		1


	//----- nvinfo : EIATTR_EXTERNS
	.align		4
        /*0034*/ 	.byte	0x04, 0x0f
        /*0036*/ 	.short	(.L_37 - .L_36)


	//   ....[0]....
	.align		4
.L_36:
        /*0038*/ 	.word	index@(__assertfail)


	//----- nvinfo : EIATTR_MERCURY_ISA_VERSION
	.align		4
.L_37:
        /*003c*/ 	.byte	0x03, 0x5f
        /*003e*/ 	.short	0x0101


	//----- nvinfo : EIATTR_INT_WARP_WIDE_INSTR_OFFSETS
	.align		4
        /*0040*/ 	.byte	0x04, 0x31
        /*0042*/ 	.short	(.L_39 - .L_38)


	//   ....[0]....
.L_38:
        /*0044*/ 	.word	0x00001f00


	//   ....[1]....
        /*0048*/ 	.word	0x00003a70


	//   ....[2]....
        /*004c*/ 	.word	0x00003aa0


	//   ....[3]....
        /*0050*/ 	.word	0x00003af0


	//   ....[4]....
        /*0054*/ 	.word	0x000043f0


	//   ....[5]....
        /*0058*/ 	.word	0x00004450


	//   ....[6]....
        /*005c*/ 	.word	0x00004540


	//   ....[7]....
        /*0060*/ 	.word	0x000045b0


	//   ....[8]....
        /*0064*/ 	.word	0x000046a0


	//   ....[9]....
        /*0068*/ 	.word	0x00004710


	//   ....[10]....
        /*006c*/ 	.word	0x00004810


	//   ....[11]....
        /*0070*/ 	.word	0x00004890


	//   ....[12]....
        /*0074*/ 	.word	0x00004990


	//   ....[13]....
        /*0078*/ 	.word	0x00004a60


	//   ....[14]....
        /*007c*/ 	.word	0x00004b00


	//   ....[15]....
        /*0080*/ 	.word	0x00004bd0


	//   ....[16]....
        /*0084*/ 	.word	0x00004c80


	//   ....[17]....
        /*0088*/ 	.word	0x00004d60


	//   ....[18]....
        /*008c*/ 	.word	0x00004ee0


	//   ....[19]....
        /*0090*/ 	.word	0x00005030


	//----- nvinfo : EIATTR_COOP_GROUP_MASK_REGIDS
	.align		4
.L_39:
        /*0094*/ 	.byte	0x04, 0x29
        /*0096*/ 	.short	(.L_41 - .L_40)


	//   ....[0]....
.L_40:
        /*0098*/ 	.word	0xffffffff


	//   ....[1]....
        /*009c*/ 	.word	0xffffffff


	//   ....[2]....
        /*00a0*/ 	.word	0xffffffff


	//   ....[3]....
        /*00a4*/ 	.word	0xffffffff


	//   ....[4]....
        /*00a8*/ 	.word	0xffffffff


	//   ....[5]....
        /*00ac*/ 	.word	0xffffffff


	//   ....[6]....
        /*00b0*/ 	.word	0xffffffff


	//   ....[7]....
        /*00b4*/ 	.word	0xffffffff


	//   ....[8]....
        /*00b8*/ 	.word	0xffffffff


	//   ....[9]....
        /*00bc*/ 	.word	0xffffffff


	//   ....[10]....
        /*00c0*/ 	.word	0xffffffff


	//   ....[11]....
        /*00c4*/ 	.word	0xffffffff


	//   ....[12]....
        /*00c8*/ 	.word	0xffffffff


	//----- nvinfo : EIATTR_COOP_GROUP_INSTR_OFFSETS
	.align		4
.L_41:
        /*00cc*/ 	.byte	0x04, 0x28
        /*00ce*/ 	.short	(.L_43 - .L_42)


	//   ....[0]....
.L_42:
        /*00d0*/ 	.word	0x00000090


	//   ....[1]....
        /*00d4*/ 	.word	0x000004d0


	//   ....[2]....
        /*00d8*/ 	.word	0x00000620


	//   ....[3]....
        /*00dc*/ 	.word	0x000007c0


	//   ....[4]....
        /*00e0*/ 	.word	0x000008c0


	//   ....[5]....
        /*00e4*/ 	.word	0x00000a30


	//   ....[6]....
        /*00e8*/ 	.word	0x00000bd0


	//   ....[7]....
        /*00ec*/ 	.word	0x00001de0


	//   ....[8]....
        /*00f0*/ 	.word	0x00002b30


	//   ....[9]....
        /*00f4*/ 	.word	0x00002d40


	//   ....[10]....
        /*00f8*/ 	.word	0x00002d70


	//   ....[11]....
        /*00fc*/ 	.word	0x00003960


	//   ....[12]....
        /*0100*/ 	.word	0x00003b90


	//----- nvinfo : EIATTR_VRC_CTA_INIT_COUNT
	.align		4
.L_43:
        /*0104*/ 	.byte	0x02, 0x4a
        /*0106*/ 	.byte	0x80
	.zero		1


	//----- nvinfo : EIATTR_SYSCALL_OFFSETS
	.align		4
        /*0108*/ 	.byte	0x04, 0x46
        /*010a*/ 	.short	(.L_45 - .L_44)


	//   ....[0]....
.L_44:
        /*010c*/ 	.word	0x00005aa0


	//   ....[1]....
        /*0110*/ 	.word	0x00005b90


	//   ....[2]....
        /*0114*/ 	.word	0x000062f0


	//   ....[3]....
        /*0118*/ 	.word	0x00006a70


	//   ....[4]....
        /*011c*/ 	.word	0x000071c0


	//   ....[5]....
        /*0120*/ 	.word	0x00007960


	//   ....[6]....
        /*0124*/ 	.word	0x00008100


	//   ....[7]....
        /*0128*/ 	.word	0x000088d0


	//   ....[8]....
        /*012c*/ 	.word	0x00009070


	//   ....[9]....
        /*0130*/ 	.word	0x000097c0


	//----- nvinfo : EIATTR_MBARRIER_INSTR_OFFSETS
	.align		4
.L_45:
        /*0134*/ 	.byte	0x04, 0x39
        /*0136*/ 	.short	(.L_47 - .L_46)


	//   ....[0]....
.L_46:
        /*0138*/ 	.word	0x000005b0
        /*013c*/ 	.word	0x000000ff
        /*0140*/ 	.word	0x00000000
        /*0144*/ 	.short	0x0100
        /*0146*/ 	.byte	0x05
	.zero		1


	//   ....[1]....
        /*0148*/ 	.word	0x000005c0
        /*014c*/ 	.word	0x000000ff
        /*0150*/ 	.word	0x00000018
        /*0154*/ 	.short	0x0100
        /*0156*/ 	.byte	0x05
	.zero		1


	//   ....[2]....
        /*0158*/ 	.word	0x000005d0
        /*015c*/ 	.word	0x000000ff
        /*0160*/ 	.word	0x00000008
        /*0164*/ 	.short	0x0100
        /*0166*/ 	.byte	0x05
	.zero		1


	//   ....[3]....
        /*0168*/ 	.word	0x000005e0
        /*016c*/ 	.word	0x000000ff
        /*0170*/ 	.word	0x00000020
        /*0174*/ 	.short	0x0100
        /*0176*/ 	.byte	0x05
	.zero		1


	//   ....[4]....
        /*0178*/ 	.word	0x000005f0
        /*017c*/ 	.word	0x000000ff
        /*0180*/ 	.word	0x00000010
        /*0184*/ 	.short	0x0100
        /*0186*/ 	.byte	0x05
	.zero		1


	//   ....[5]....
        /*0188*/ 	.word	0x00000600
        /*018c*/ 	.word	0x000000ff
        /*0190*/ 	.word	0x00000028
        /*0194*/ 	.short	0x0100
        /*0196*/ 	.byte	0x05
	.zero		1


	//   ....[6]....
        /*0198*/ 	.word	0x00000730
        /*019c*/ 	.word	0x000000ff
        /*01a0*/ 	.word	0x00000030
        /*01a4*/ 	.short	0x0100
        /*01a6*/ 	.byte	0x07
	.zero		1


	//   ....[7]....
        /*01a8*/ 	.word	0x00000740
        /*01ac*/ 	.word	0x000000ff
        /*01b0*/ 	.word	0x00000050
        /*01b4*/ 	.short	0x0100
        /*01b6*/ 	.byte	0x07
	.zero		1


	//   ....[8]....
        /*01b8*/ 	.word	0x00000750
        /*01bc*/ 	.word	0x000000ff
        /*01c0*/ 	.word	0x00000038
        /*01c4*/ 	.short	0x0100
        /*01c6*/ 	.byte	0x07
	.zero		1


	//   ....[9]....
        /*01c8*/ 	.word	0x00000760
        /*01cc*/ 	.word	0x000000ff
        /*01d0*/ 	.word	0x00000058
        /*01d4*/ 	.short	0x0100
        /*01d6*/ 	.byte	0x07
	.zero		1


	//   ....[10]....
        /*01d8*/ 	.word	0x00000770
        /*01dc*/ 	.word	0x000000ff
        /*01e0*/ 	.word	0x00000040
        /*01e4*/ 	.short	0x0100
        /*01e6*/ 	.byte	0x07
	.zero		1


	//   ....[11]....
        /*01e8*/ 	.word	0x00000780
        /*01ec*/ 	.word	0x000000ff
        /*01f0*/ 	.word	0x00000060
        /*01f4*/ 	.short	0x0100
        /*01f6*/ 	.byte	0x07
	.zero		1


	//   ....[12]....
        /*01f8*/ 	.word	0x00000790
        /*01fc*/ 	.word	0x000000ff
        /*0200*/ 	.word	0x00000048
        /*0204*/ 	.short	0x0100
        /*0206*/ 	.byte	0x07
	.zero		1


	//   ....[13]....
        /*0208*/ 	.word	0x000007a0
        /*020c*/ 	.word	0x000000ff
        /*0210*/ 	.word	0x00000068
        /*0214*/ 	.short	0x0100
        /*0216*/ 	.byte	0x07
	.zero		1


	//   ....[14]....
        /*0218*/ 	.word	0x00000890
        /*021c*/ 	.word	0x000000ff
        /*0220*/ 	.word	0x00000070
        /*0224*/ 	.short	0x0100
        /*0226*/ 	.byte	0x05
	.zero		1


	//   ....[15]....
        /*0228*/ 	.word	0x000008a0
        /*022c*/ 	.word	0x000000ff
        /*0230*/ 	.word	0x00000078
        /*0234*/ 	.short	0x0100
        /*0236*/ 	.byte	0x05
	.zero		1


	//   ....[16]....
        /*0238*/ 	.word	0x000009e0
        /*023c*/ 	.word	0x000000ff
        /*0240*/ 	.word	0x00000080
        /*0244*/ 	.short	0x0100
        /*0246*/ 	.byte	0x05
	.zero		1


	//   ....[17]....
        /*0248*/ 	.word	0x000009f0
        /*024c*/ 	.word	0x000000ff
        /*0250*/ 	.word	0x00000090
        /*0254*/ 	.short	0x0100
        /*0256*/ 	.byte	0x05
	.zero		1


	//   ....[18]....
        /*0258*/ 	.word	0x00000a00
        /*025c*/ 	.word	0x000000ff
        /*0260*/ 	.word	0x00000088
        /*0264*/ 	.short	0x0100
        /*0266*/ 	.byte	0x05
	.zero		1


	//   ....[19]....
        /*0268*/ 	.word	0x00000a10
        /*026c*/ 	.word	0x000000ff
        /*0270*/ 	.word	0x00000098
        /*0274*/ 	.short	0x0100
        /*0276*/ 	.byte	0x05
	.zero		1


	//   ....[20]....
        /*0278*/ 	.word	0x00000b40
        /*027c*/ 	.word	0x000000ff
        /*0280*/ 	.word	0x000000a0
        /*0284*/ 	.short	0x0100
        /*0286*/ 	.byte	0x07
	.zero		1


	//   ....[21]....
        /*0288*/ 	.word	0x00000b50
        /*028c*/ 	.word	0x000000ff
        /*0290*/ 	.word	0x000000c0
        /*0294*/ 	.short	0x0100
        /*0296*/ 	.byte	0x07
	.zero		1


	//   ....[22]....
        /*0298*/ 	.word	0x00000b60
        /*029c*/ 	.word	0x000000ff
        /*02a0*/ 	.word	0x000000a8
        /*02a4*/ 	.short	0x0100
        /*02a6*/ 	.byte	0x07
	.zero		1


	//   ....[23]....
        /*02a8*/ 	.word	0x00000b70
        /*02ac*/ 	.word	0x000000ff
        /*02b0*/ 	.word	0x000000c8
        /*02b4*/ 	.short	0x0100
        /*02b6*/ 	.byte	0x07
	.zero		1


	//   ....[24]....
        /*02b8*/ 	.word	0x00000b80
        /*02bc*/ 	.word	0x000000ff
        /*02c0*/ 	.word	0x000000b0
        /*02c4*/ 	.short	0x0100
        /*02c6*/ 	.byte	0x07
	.zero		1


	//   ....[25]....
        /*02c8*/ 	.word	0x00000b90
        /*02cc*/ 	.word	0x000000ff
        /*02d0*/ 	.word	0x000000d0
        /*02d4*/ 	.short	0x0100
        /*02d6*/ 	.byte	0x07
	.zero		1


	//   ....[26]....
        /*02d8*/ 	.word	0x00000ba0
        /*02dc*/ 	.word	0x000000ff
        /*02e0*/ 	.word	0x000000b8
        /*02e4*/ 	.short	0x0100
        /*02e6*/ 	.byte	0x07
	.zero		1


	//   ....[27]....
        /*02e8*/ 	.word	0x00000bb0
        /*02ec*/ 	.word	0x000000ff
        /*02f0*/ 	.word	0x000000d8
        /*02f4*/ 	.short	0x0100
        /*02f6*/ 	.byte	0x07
	.zero		1


	//   ....[28]....
        /*02f8*/ 	.word	0x00000ca0
        /*02fc*/ 	.word	0x000000ff
        /*0300*/ 	.word	0x000000e0
        /*0304*/ 	.short	0x0100
        /*0306*/ 	.byte	0x05
	.zero		1


	//   ....[29]....
        /*0308*/ 	.word	0x00000cb0
        /*030c*/ 	.word	0x000000ff
        /*0310*/ 	.word	0x000000f0
        /*0314*/ 	.short	0x0100
        /*0316*/ 	.byte	0x05
	.zero		1


	//   ....[30]....
        /*0318*/ 	.word	0x00000cc0
        /*031c*/ 	.word	0x000000ff
        /*0320*/ 	.word	0x000000e8
        /*0324*/ 	.short	0x0100
        /*0326*/ 	.byte	0x05
	.zero		1


	//   ....[31]....
        /*0328*/ 	.word	0x00000cd0
        /*032c*/ 	.word	0x000000ff
        /*0330*/ 	.word	0x000000f8
        /*0334*/ 	.short	0x0100
        /*0336*/ 	.byte	0x05
	.zero		1


	//   ....[32]....
        /*0338*/ 	.word	0x000015a0
        /*033c*/ 	.word	0x00000002
        /*0340*/ 	.word	0x000000f0
        /*0344*/ 	.short	0x010a
        /*0346*/ 	.byte	0xff
	.zero		1


	//   ....[33]....
        /*0348*/ 	.word	0x000015d0
        /*034c*/ 	.word	0x00000002
        /*0350*/ 	.word	0x000000e0
        /*0354*/ 	.short	0x0101
        /*0356*/ 	.byte	0xff
	.zero		1


	//   ....[34]....
        /*0358*/ 	.word	0x000016a0
        /*035c*/ 	.word	0x000000ff
        /*0360*/ 	.word	0x00000018
        /*0364*/ 	.short	0x010a
        /*0366*/ 	.byte	0x08
	.zero		1


	//   ....[35]....
        /*0368*/ 	.word	0x00001740
        /*036c*/ 	.word	0x000000ff
        /*0370*/ 	.word	0x00000018
        /*0374*/ 	.short	0x010a
        /*0376*/ 	.byte	0x21
	.zero		1


	//   ....[36]....
        /*0378*/ 	.word	0x00001890
        /*037c*/ 	.word	0x000000ff
        /*0380*/ 	.word	0x00000018
        /*0384*/ 	.short	0x010a
        /*0386*/ 	.byte	0x08
	.zero		1


	//   ....[37]....
        /*0388*/ 	.word	0x00001a50
        /*038c*/ 	.word	0x000000ff
        /*0390*/ 	.word	0x00000078
        /*0394*/ 	.short	0x0101
        /*0396*/ 	.byte	0x04
	.zero		1


	//   ....[38]....
        /*0398*/ 	.word	0x00001a70
        /*039c*/ 	.word	0x000000ff
        /*03a0*/ 	.word	0x00000018
        /*03a4*/ 	.short	0x010a
        /*03a6*/ 	.byte	0x08
	.zero		1


	//   ....[39]....
        /*03a8*/ 	.word	0x00001af0
        /*03ac*/ 	.word	0x000000ff
        /*03b0*/ 	.word	0x00000018
        /*03b4*/ 	.short	0x010a
        /*03b6*/ 	.byte	0x21
	.zero		1


	//   ....[40]....
        /*03b8*/ 	.word	0x00001c40
        /*03bc*/ 	.word	0x000000ff
        /*03c0*/ 	.word	0x00000018
        /*03c4*/ 	.short	0x010a
        /*03c6*/ 	.byte	0x08
	.zero		1


	//   ....[41]....
        /*03c8*/ 	.word	0x00001e10
        /*03cc*/ 	.word	0x00000002
        /*03d0*/ 	.word	0x00000080
        /*03d4*/ 	.short	0x010a
        /*03d6*/ 	.byte	0xff
	.zero		1


	//   ....[42]....
        /*03d8*/ 	.word	0x00001ed0
        /*03dc*/ 	.word	0x00000002
        /*03e0*/ 	.word	0x00000000
        /*03e4*/ 	.short	0x0101
        /*03e6*/ 	.byte	0xff
	.zero		1


	//   ....[43]....
        /*03e8*/ 	.word	0x00002430
        /*03ec*/ 	.word	0x000000ff
        /*03f0*/ 	.word	0x00000000
        /*03f4*/ 	.short	0x010a
        /*03f6*/ 	.byte	0x05
	.zero		1


	//   ....[44]....
        /*03f8*/ 	.word	0x000024c0
        /*03fc*/ 	.word	0x000000ff
        /*0400*/ 	.word	0x00000000
        /*0404*/ 	.short	0x010a
        /*0406*/ 	.byte	0x05
	.zero		1


	//   ....[45]....
        /*0408*/ 	.word	0x00002560
        /*040c*/ 	.word	0x00000000
        /*0410*/ 	.word	0x00000000
        /*0414*/ 	.short	0x010a
        /*0416*/ 	.byte	0xff
	.zero		1


	//   ....[46]....
        /*0418*/ 	.word	0x00002680
        /*041c*/ 	.word	0x00000000
        /*0420*/ 	.word	0x000000e0
        /*0424*/ 	.short	0x010a
        /*0426*/ 	.byte	0xff
	.zero		1


	//   ....[47]....
        /*0428*/ 	.word	0x000026f0
        /*042c*/ 	.word	0x00000000
        /*0430*/ 	.word	0x00000000
        /*0434*/ 	.short	0x0101
        /*0436*/ 	.byte	0xff
	.zero		1


	//   ....[48]....
        /*0438*/ 	.word	0x00002710
        /*043c*/ 	.word	0x000000ff
        /*0440*/ 	.word	0x00000090
        /*0444*/ 	.short	0x010a
        /*0446*/ 	.byte	0x05
	.zero		1


	//   ....[49]....
        /*0448*/ 	.word	0x00002830
        /*044c*/ 	.word	0x00000000
        /*0450*/ 	.word	0x00000080
        /*0454*/ 	.short	0x010a
        /*0456*/ 	.byte	0xff
	.zero		1


	//   ....[50]....
        /*0458*/ 	.word	0x00002930
        /*045c*/ 	.word	0x00000000
        /*0460*/ 	.word	0x00000000
        /*0464*/ 	.short	0x0101
        /*0466*/ 	.byte	0xff
	.zero		1


	//   ....[51]....
        /*0468*/ 	.word	0x000029c0
        /*046c*/ 	.word	0x000000ff
        /*0470*/ 	.word	0x00000090
        /*0474*/ 	.short	0x0106
        /*0476*/ 	.byte	0x05
	.zero		1


	//   ....[52]....
        /*0478*/ 	.word	0x000029e0
        /*047c*/ 	.word	0x000000ff
        /*0480*/ 	.word	0x00000090
        /*0484*/ 	.short	0x010a
        /*0486*/ 	.byte	0x05
	.zero		1


	//   ....[53]....
        /*0488*/ 	.word	0x00002a70
        /*048c*/ 	.word	0x000000ff
        /*0490*/ 	.word	0x00000090
        /*0494*/ 	.short	0x0106
        /*0496*/ 	.byte	0x04
	.zero		1


	//   ....[54]....
        /*0498*/ 	.word	0x00002ab0
        /*049c*/ 	.word	0x00000000
        /*04a0*/ 	.word	0x00000090
        /*04a4*/ 	.short	0x010a
        /*04a6*/ 	.byte	0xff
	.zero		1


	//   ....[55]....
        /*04a8*/ 	.word	0x00003070
        /*04ac*/ 	.word	0x00000000
        /*04b0*/ 	.word	0x00000080
        /*04b4*/ 	.short	0x010a
        /*04b6*/ 	.byte	0xff
	.zero		1


	//   ....[56]....
        /*04b8*/ 	.word	0x00003170
        /*04bc*/ 	.word	0x00000003
        /*04c0*/ 	.word	0x00000000
        /*04c4*/ 	.short	0x0101
        /*04c6*/ 	.byte	0xff
	.zero		1


	//   ....[57]....
        /*04c8*/ 	.word	0x00003180
        /*04cc*/ 	.word	0x000000ff
        /*04d0*/ 	.word	0x00000000
        /*04d4*/ 	.short	0x010a
        /*04d6*/ 	.byte	0x07
	.zero		1


	//   ....[58]....
        /*04d8*/ 	.word	0x000031b0
        /*04dc*/ 	.word	0x000000ff
        /*04e0*/ 	.word	0x000000c0
        /*04e4*/ 	.short	0x010a
        /*04e6*/ 	.byte	0x06
	.zero		1


	//   ....[59]....
        /*04e8*/ 	.word	0x00003280
        /*04ec*/ 	.word	0x000000ff
        /*04f0*/ 	.word	0x00000000
        /*04f4*/ 	.short	0x010a
        /*04f6*/ 	.byte	0x0b
	.zero		1


	//   ....[60]....
        /*04f8*/ 	.word	0x000033b0
        /*04fc*/ 	.word	0x000000ff
        /*0500*/ 	.word	0x00000000
        /*0504*/ 	.short	0x010a
        /*0506*/ 	.byte	0x22
	.zero		1


	//   ....[61]....
        /*0508*/ 	.word	0x00003790
        /*050c*/ 	.word	0x000000ff
        /*0510*/ 	.word	0x00000000
        /*0514*/ 	.short	0x010a
        /*0516*/ 	.byte	0x06
	.zero		1


	//   ....[62]....
        /*0518*/ 	.word	0x00003820
        /*051c*/ 	.word	0x000000ff
        /*0520*/ 	.word	0x00000000
        /*0524*/ 	.short	0x010a
        /*0526*/ 	.byte	0x06
	.zero		1


	//   ....[63]....
        /*0528*/ 	.word	0x000038b0
        /*052c*/ 	.word	0x000000ff
        /*0530*/ 	.word	0x00000000
        /*0534*/ 	.short	0x010a
        /*0536*/ 	.byte	0x06
	.zero		1


	//   ....[64]....
        /*0538*/ 	.word	0x00003940
        /*053c*/ 	.word	0x000000ff
        /*0540*/ 	.word	0x00000000
        /*0544*/ 	.short	0x010a
        /*0546*/ 	.byte	0x07
	.zero		1


	//   ....[65]....
        /*0548*/ 	.word	0x00003d90
        /*054c*/ 	.word	0x00000000
        /*0550*/ 	.word	0x00000080
        /*0554*/ 	.short	0x010a
        /*0556*/ 	.byte	0xff
	.zero		1


	//   ....[66]....
        /*0558*/ 	.word	0x00003e50
        /*055c*/ 	.word	0x00000000
        /*0560*/ 	.word	0x00000000
        /*0564*/ 	.short	0x0101
        /*0566*/ 	.byte	0xff
	.zero		1


	//   ....[67]....
        /*0568*/ 	.word	0x00004170
        /*056c*/ 	.word	0x000000ff
        /*0570*/ 	.word	0x00000078
        /*0574*/ 	.short	0x010a
        /*0576*/ 	.byte	0x07
	.zero		1


	//   ....[68]....
        /*0578*/ 	.word	0x00004370
        /*057c*/ 	.word	0x000000ff
        /*0580*/ 	.word	0x00000050
        /*0584*/ 	.short	0x010a
        /*0586*/ 	.byte	0x07
	.zero		1


	//   ....[69]....
        /*0588*/ 	.word	0x000044f0
        /*058c*/ 	.word	0x000000ff
        /*0590*/ 	.word	0x00000030
        /*0594*/ 	.short	0x010b
        /*0596*/ 	.byte	0x07
	.zero		1


	//   ....[70]....
        /*0598*/ 	.word	0x00004500
        /*059c*/ 	.word	0x000000ff
        /*05a0*/ 	.word	0x00000000
        /*05a4*/ 	.short	0x0101
        /*05a6*/ 	.byte	0x15
	.zero		1


	//   ....[71]....
        /*05a8*/ 	.word	0x00004510
        /*05ac*/ 	.word	0x000000ff
        /*05b0*/ 	.word	0x00000058
        /*05b4*/ 	.short	0x010a
        /*05b6*/ 	.byte	0x07
	.zero		1


	//   ....[72]....
        /*05b8*/ 	.word	0x00004650
        /*05bc*/ 	.word	0x000000ff
        /*05c0*/ 	.word	0x00000038
        /*05c4*/ 	.short	0x010b
        /*05c6*/ 	.byte	0x07
	.zero		1


	//   ....[73]....
        /*05c8*/ 	.word	0x00004660
        /*05cc*/ 	.word	0x000000ff
        /*05d0*/ 	.word	0x00000000
        /*05d4*/ 	.short	0x0101
        /*05d6*/ 	.byte	0x0f
	.zero		1


	//   ....[74]....
        /*05d8*/ 	.word	0x00004670
        /*05dc*/ 	.word	0x000000ff
        /*05e0*/ 	.word	0x00000060
        /*05e4*/ 	.short	0x010a
        /*05e6*/ 	.byte	0x07
	.zero		1


	//   ....[75]....
        /*05e8*/ 	.word	0x000047c0
        /*05ec*/ 	.word	0x000000ff
        /*05f0*/ 	.word	0x00000040
        /*05f4*/ 	.short	0x010b
        /*05f6*/ 	.byte	0x07
	.zero		1


	//   ....[76]....
        /*05f8*/ 	.word	0x000047d0
        /*05fc*/ 	.word	0x000000ff
        /*0600*/ 	.word	0x00000000
        /*0604*/ 	.short	0x0101
        /*0606*/ 	.byte	0x0e
	.zero		1


	//   ....[77]....
        /*0608*/ 	.word	0x000047e0
        /*060c*/ 	.word	0x000000ff
        /*0610*/ 	.word	0x00000068
        /*0614*/ 	.short	0x010a
        /*0616*/ 	.byte	0x07
	.zero		1


	//   ....[78]....
        /*0618*/ 	.word	0x00004940
        /*061c*/ 	.word	0x000000ff
        /*0620*/ 	.word	0x00000048
        /*0624*/ 	.short	0x010b
        /*0626*/ 	.byte	0x07
	.zero		1


	//   ....[79]....
        /*0628*/ 	.word	0x00004950
        /*062c*/ 	.word	0x000000ff
        /*0630*/ 	.word	0x00000000
        /*0634*/ 	.short	0x0101
        /*0636*/ 	.byte	0x0d
	.zero		1


	//   ....[80]....
        /*0638*/ 	.word	0x00004960
        /*063c*/ 	.word	0x000000ff
        /*0640*/ 	.word	0x00000050
        /*0644*/ 	.short	0x010a
        /*0646*/ 	.byte	0x07
	.zero		1


	//   ....[81]....
        /*0648*/ 	.word	0x00004ab0
        /*064c*/ 	.word	0x000000ff
        /*0650*/ 	.word	0x00000030
        /*0654*/ 	.short	0x010b
        /*0656*/ 	.byte	0x07
	.zero		1


	//   ....[82]....
        /*0658*/ 	.word	0x00004ac0
        /*065c*/ 	.word	0x000000ff
        /*0660*/ 	.word	0x00000000
        /*0664*/ 	.short	0x0101
        /*0666*/ 	.byte	0x15
	.zero		1


	//   ....[83]....
        /*0668*/ 	.word	0x00004ad0
        /*066c*/ 	.word	0x000000ff
        /*0670*/ 	.word	0x00000058
        /*0674*/ 	.short	0x010a
        /*0676*/ 	.byte	0x07
	.zero		1


	//   ....[84]....
        /*0678*/ 	.word	0x00004c20
        /*067c*/ 	.word	0x000000ff
        /*0680*/ 	.word	0x00000038
        /*0684*/ 	.short	0x010b
        /*0686*/ 	.byte	0x07
	.zero		1


	//   ....[85]....
        /*0688*/ 	.word	0x00004c30
        /*068c*/ 	.word	0x000000ff
        /*0690*/ 	.word	0x00000000
        /*0694*/ 	.short	0x0101
        /*0696*/ 	.byte	0x0f
	.zero		1


	//   ....[86]....
        /*0698*/ 	.word	0x00004c40
        /*069c*/ 	.word	0x000000ff
        /*06a0*/ 	.word	0x00000060
        /*06a4*/ 	.short	0x010a
        /*06a6*/ 	.byte	0x07
	.zero		1


	//   ....[87]....
        /*06a8*/ 	.word	0x00004dc0
        /*06ac*/ 	.word	0x000000ff
        /*06b0*/ 	.word	0x00000040
        /*06b4*/ 	.short	0x010b
        /*06b6*/ 	.byte	0x07
	.zero		1


	//   ....[88]....
        /*06b8*/ 	.word	0x00004e00
        /*06bc*/ 	.word	0x000000ff
        /*06c0*/ 	.word	0x00000000
        /*06c4*/ 	.short	0x0101
        /*06c6*/ 	.byte	0x0e
	.zero		1


	//   ....[89]....
        /*06c8*/ 	.word	0x00004e40
        /*06cc*/ 	.word	0x000000ff
        /*06d0*/ 	.word	0x00000068
        /*06d4*/ 	.short	0x010a
        /*06d6*/ 	.byte	0x07
	.zero		1


	//   ....[90]....
        /*06d8*/ 	.word	0x00005070
        /*06dc*/ 	.word	0x000000ff
        /*06e0*/ 	.word	0x00000048
        /*06e4*/ 	.short	0x010b
        /*06e6*/ 	.byte	0x07
	.zero		1


	//   ....[91]....
        /*06e8*/ 	.word	0x00005090
        /*06ec*/ 	.word	0x000000ff
        /*06f0*/ 	.word	0x00000000
        /*06f4*/ 	.short	0x0101
        /*06f6*/ 	.byte	0x0d
	.zero		1


	//   ....[92]....
        /*06f8*/ 	.word	0x000050b0
        /*06fc*/ 	.word	0x000000ff
        /*0700*/ 	.word	0x00000050
        /*0704*/ 	.short	0x010a
        /*0706*/ 	.byte	0x07
	.zero		1


	//   ....[93]....
        /*0708*/ 	.word	0x000050d0
        /*070c*/ 	.word	0x000000ff
        /*0710*/ 	.word	0x00000058
        /*0714*/ 	.short	0x010a
        /*0716*/ 	.byte	0x07
	.zero		1


	//   ....[94]....
        /*0718*/ 	.word	0x000050f0
        /*071c*/ 	.word	0x000000ff
        /*0720*/ 	.word	0x00000060
        /*0724*/ 	.short	0x010a
        /*0726*/ 	.byte	0x07
	.zero		1


	//   ....[95]....
        /*0728*/ 	.word	0x00005140
        /*072c*/ 	.word	0x00000002
        /*0730*/ 	.word	0x00000068
        /*0734*/ 	.short	0x010a
        /*0736*/ 	.byte	0xff
	.zero		1


	//   ....[96]....
        /*0738*/ 	.word	0x00005460
        /*073c*/ 	.word	0x00000000
        /*0740*/ 	.word	0x00000080
        /*0744*/ 	.short	0x010a
        /*0746*/ 	.byte	0xff
	.zero		1


	//   ....[97]....
        /*0748*/ 	.word	0x00005570
        /*074c*/ 	.word	0x00000000
        /*0750*/ 	.word	0x00000000
        /*0754*/ 	.short	0x0101
        /*0756*/ 	.byte	0xff
	.zero		1


	//   ....[98]....
        /*0758*/ 	.word	0x00005fc0
        /*075c*/ 	.word	0x000000ff
        /*0760*/ 	.word	0x00000030
        /*0764*/ 	.short	0x010a
        /*0766*/ 	.byte	0x30
	.zero		1


	//   ....[99]....
        /*0768*/ 	.word	0x00005ff0
        /*076c*/ 	.word	0x00000053
        /*0770*/ 	.word	0x000000a0
        /*0774*/ 	.short	0x010a
        /*0776*/ 	.byte	0xff
	.zero		1


	//   ....[100]....
        /*0778*/ 	.word	0x000060e0
        /*077c*/ 	.word	0x000000ff
        /*0780*/ 	.word	0x00000030
        /*0784*/ 	.short	0x010a
        /*0786*/ 	.byte	0x30
	.zero		1


	//   ....[101]....
        /*0788*/ 	.word	0x000061d0
        /*078c*/ 	.word	0x00000053
        /*0790*/ 	.word	0x000000a0
        /*0794*/ 	.short	0x010a
        /*0796*/ 	.byte	0xff
	.zero		1


	//   ....[102]....
        /*0798*/ 	.word	0x000067a0
        /*079c*/ 	.word	0x00000000
        /*07a0*/ 	.word	0x00000000
        /*07a4*/ 	.short	0x0101
        /*07a6*/ 	.byte	0xff
	.zero		1


	//   ....[103]....
        /*07a8*/ 	.word	0x000067b0
        /*07ac*/ 	.word	0x00000002
        /*07b0*/ 	.word	0x00000030
        /*07b4*/ 	.short	0x010a
        /*07b6*/ 	.byte	0xff
	.zero		1


	//   ....[104]....
        /*07b8*/ 	.word	0x00006890
        /*07bc*/ 	.word	0x00000002
        /*07c0*/ 	.word	0x00000030
        /*07c4*/ 	.short	0x010a
        /*07c6*/ 	.byte	0xff
	.zero		1


	//   ....[105]....
        /*07c8*/ 	.word	0x00006ef0
        /*07cc*/ 	.word	0x00000010
        /*07d0*/ 	.word	0x00000000
        /*07d4*/ 	.short	0x0101
        /*07d6*/ 	.byte	0xff
	.zero		1


	//   ....[106]....
        /*07d8*/ 	.word	0x00006f10
        /*07dc*/ 	.word	0x00000000
        /*07e0*/ 	.word	0x00000030
        /*07e4*/ 	.short	0x010a
        /*07e6*/ 	.byte	0xff
	.zero		1


	//   ....[107]....
        /*07e8*/ 	.word	0x00006fe0
        /*07ec*/ 	.word	0x00000000
        /*07f0*/ 	.word	0x00000030
        /*07f4*/ 	.short	0x010a
        /*07f6*/ 	.byte	0xff
	.zero		1


	//   ....[108]....
        /*07f8*/ 	.word	0x00007650
        /*07fc*/ 	.word	0x00000010
        /*0800*/ 	.word	0x00000000
        /*0804*/ 	.short	0x0101
        /*0806*/ 	.byte	0xff
	.zero		1


	//   ....[109]....
        /*0808*/ 	.word	0x00007670
        /*080c*/ 	.word	0x00000000
        /*0810*/ 	.word	0x00000030
        /*0814*/ 	.short	0x010a
        /*0816*/ 	.byte	0xff
	.zero		1


	//   ....[110]....
        /*0818*/ 	.word	0x00007740
        /*081c*/ 	.word	0x00000000
        /*0820*/ 	.word	0x00000030
        /*0824*/ 	.short	0x010a
        /*0826*/ 	.byte	0xff
	.zero		1


	//   ....[111]....
        /*0828*/ 	.word	0x00007de0
        /*082c*/ 	.word	0x00000010
        /*0830*/ 	.word	0x00000000
        /*0834*/ 	.short	0x0101
        /*0836*/ 	.byte	0xff
	.zero		1


	//   ....[112]....
        /*0838*/ 	.word	0x00007e00
        /*083c*/ 	.word	0x00000000
        /*0840*/ 	.word	0x00000030
        /*0844*/ 	.short	0x010a
        /*0846*/ 	.byte	0xff
	.zero		1


	//   ....[113]....
        /*0848*/ 	.word	0x00007ed0
        /*084c*/ 	.word	0x00000000
        /*0850*/ 	.word	0x00000030
        /*0854*/ 	.short	0x010a
        /*0856*/ 	.byte	0xff
	.zero		1


	//   ....[114]....
        /*0858*/ 	.word	0x000085b0
        /*085c*/ 	.word	0x00000010
        /*0860*/ 	.word	0x00000000
        /*0864*/ 	.short	0x0101
        /*0866*/ 	.byte	0xff
	.zero		1


	//   ....[115]....
        /*0868*/ 	.word	0x000085d0
        /*086c*/ 	.word	0x00000000
        /*0870*/ 	.word	0x00000030
        /*0874*/ 	.short	0x010a
        /*0876*/ 	.byte	0xff
	.zero		1


	//   ....[116]....
        /*0878*/ 	.word	0x000086a0
        /*087c*/ 	.word	0x00000000
        /*0880*/ 	.word	0x00000030
        /*0884*/ 	.short	0x010a
        /*0886*/ 	.byte	0xff
	.zero		1


	//   ....[117]....
        /*0888*/ 	.word	0x00008d50
        /*088c*/ 	.word	0x00000010
        /*0890*/ 	.word	0x00000000
        /*0894*/ 	.short	0x0101
        /*0896*/ 	.byte	0xff
	.zero		1


	//   ....[118]....
        /*0898*/ 	.word	0x00008d70
        /*089c*/ 	.word	0x00000000
        /*08a0*/ 	.word	0x00000030
        /*08a4*/ 	.short	0x010a
        /*08a6*/ 	.byte	0xff
	.zero		1


	//   ....[119]....
        /*08a8*/ 	.word	0x00008e40
        /*08ac*/ 	.word	0x00000000
        /*08b0*/ 	.word	0x00000030
        /*08b4*/ 	.short	0x010a
        /*08b6*/ 	.byte	0xff
	.zero		1


	//   ....[120]....
        /*08b8*/ 	.word	0x000094f0
        /*08bc*/ 	.word	0x00000010
        /*08c0*/ 	.word	0x00000000
        /*08c4*/ 	.short	0x0101
        /*08c6*/ 	.byte	0xff
	.zero		1


	//   ....[121]....
        /*08c8*/ 	.word	0x00009510
        /*08cc*/ 	.word	0x00000000
        /*08d0*/ 	.word	0x00000030
        /*08d4*/ 	.short	0x010a
        /*08d6*/ 	.byte	0xff
	.zero		1


	//   ....[122]....
        /*08d8*/ 	.word	0x000095e0
        /*08dc*/ 	.word	0x00000000
        /*08e0*/ 	.word	0x00000030
        /*08e4*/ 	.short	0x010a
        /*08e6*/ 	.byte	0xff
	.zero		1


	//   ....[123]....
        /*08e8*/ 	.word	0x00009860
        /*08ec*/ 	.word	0x000000ff
        /*08f0*/ 	.word	0x00000000
        /*08f4*/ 	.short	0x0101
        /*08f6*/ 	.byte	0x05
	.zero		1


	//   ....[124]....
        /*08f8*/ 	.word	0x00009ca0
        /*08fc*/ 	.word	0x00000000
        /*0900*/ 	.word	0x00000000
        /*0904*/ 	.short	0x0101
        /*0906*/ 	.byte	0xff
	.zero		1


	//   ....[125]....
        /*0908*/ 	.word	0x00009f10
        /*090c*/ 	.word	0x000000ff
        /*0910*/ 	.word	0x00000000
        /*0914*/ 	.short	0x0101
        /*0916*/ 	.byte	0x04
	.zero		1


	//   ....[126]....
        /*0918*/ 	.word	0x00009f30
        /*091c*/ 	.word	0x00000002
        /*0920*/ 	.word	0x000000f0
        /*0924*/ 	.short	0x010a
        /*0926*/ 	.byte	0xff
	.zero		1


	//   ....[127]....
        /*0928*/ 	.word	0x00009f90
        /*092c*/ 	.word	0x00000002
        /*0930*/ 	.word	0x00000018
        /*0934*/ 	.short	0x010a
        /*0936*/ 	.byte	0xff
	.zero		1


	//   ....[128]....
        /*0938*/ 	.word	0x00009ff0
        /*093c*/ 	.word	0x00000002
        /*0940*/ 	.word	0x00000018
        /*0944*/ 	.short	0x010a
        /*0946*/ 	.byte	0xff
	.zero		1


	//   ....[129]....
        /*0948*/ 	.word	0x0000a040
        /*094c*/ 	.word	0x00000002
        /*0950*/ 	.word	0x00000080
        /*0954*/ 	.short	0x010a
        /*0956*/ 	.byte	0xff
	.zero		1


	//   ....[130]....
        /*0958*/ 	.word	0x0000a0a0
        /*095c*/ 	.word	0x00000000
        /*0960*/ 	.word	0x00000000
        /*0964*/ 	.short	0x010a
        /*0966*/ 	.byte	0xff
	.zero		1


	//   ....[131]....
        /*0968*/ 	.word	0x0000a100
        /*096c*/ 	.word	0x00000000
        /*0970*/ 	.word	0x00000000
        /*0974*/ 	.short	0x010a
        /*0976*/ 	.byte	0xff
	.zero		1


	//   ....[132]....
        /*0978*/ 	.word	0x0000a150
        /*097c*/ 	.word	0x00000000
        /*0980*/ 	.word	0x000000e0
        /*0984*/ 	.short	0x010a
        /*0986*/ 	.byte	0xff
	.zero		1


	//   ....[133]....
        /*0988*/ 	.word	0x0000a1b0
        /*098c*/ 	.word	0x00000000
        /*0990*/ 	.word	0x00000090
        /*0994*/ 	.short	0x010a
        /*0996*/ 	.byte	0xff
	.zero		1


	//   ....[134]....
        /*0998*/ 	.word	0x0000a200
        /*099c*/ 	.word	0x00000000
        /*09a0*/ 	.word	0x00000080
        /*09a4*/ 	.short	0x010a
        /*09a6*/ 	.byte	0xff
	.zero		1


	//   ....[135]....
        /*09a8*/ 	.word	0x0000a260
        /*09ac*/ 	.word	0x00000000
        /*09b0*/ 	.word	0x00000090
        /*09b4*/ 	.short	0x010a
        /*09b6*/ 	.byte	0xff
	.zero		1


	//   ....[136]....
        /*09b8*/ 	.word	0x0000a2b0
        /*09bc*/ 	.word	0x00000000
        /*09c0*/ 	.word	0x00000080
        /*09c4*/ 	.short	0x010a
        /*09c6*/ 	.byte	0xff
	.zero		1


	//   ....[137]....
        /*09c8*/ 	.word	0x0000a310
        /*09cc*/ 	.word	0x00000002
        /*09d0*/ 	.word	0x000000c0
        /*09d4*/ 	.short	0x010a
        /*09d6*/ 	.byte	0xff
	.zero		1


	//   ....[138]....
        /*09d8*/ 	.word	0x0000a370
        /*09dc*/ 	.word	0x00000000
        /*09e0*/ 	.word	0x00000000
        /*09e4*/ 	.short	0x010a
        /*09e6*/ 	.byte	0xff
	.zero		1


	//   ....[139]....
        /*09e8*/ 	.word	0x0000a3d0
        /*09ec*/ 	.word	0x00000000
        /*09f0*/ 	.word	0x00000000
        /*09f4*/ 	.short	0x010a
        /*09f6*/ 	.byte	0xff
	.zero		1


	//   ....[140]....
        /*09f8*/ 	.word	0x0000a430
        /*09fc*/ 	.word	0x00000000
        /*0a00*/ 	.word	0x00000000
        /*0a04*/ 	.short	0x010a
        /*0a06*/ 	.byte	0xff
	.zero		1


	//   ....[141]....
        /*0a08*/ 	.word	0x0000a490
        /*0a0c*/ 	.word	0x00000000
        /*0a10*/ 	.word	0x00000000
        /*0a14*/ 	.short	0x010a
        /*0a16*/ 	.byte	0xff
	.zero		1


	//   ....[142]....
        /*0a18*/ 	.word	0x0000a4f0
        /*0a1c*/ 	.word	0x00000000
        /*0a20*/ 	.word	0x00000000
        /*0a24*/ 	.short	0x010a
        /*0a26*/ 	.byte	0xff
	.zero		1


	//   ....[143]....
        /*0a28*/ 	.word	0x0000a540
        /*0a2c*/ 	.word	0x00000000
        /*0a30*/ 	.word	0x00000080
        /*0a34*/ 	.short	0x010a
        /*0a36*/ 	.byte	0xff
	.zero		1


	//   ....[144]....
        /*0a38*/ 	.word	0x0000a5a0
        /*0a3c*/ 	.word	0x00000000
        /*0a40*/ 	.word	0x00000078
        /*0a44*/ 	.short	0x010a
        /*0a46*/ 	.byte	0xff
	.zero		1


	//   ....[145]....
        /*0a48*/ 	.word	0x0000a600
        /*0a4c*/ 	.word	0x00000000
        /*0a50*/ 	.word	0x00000050
        /*0a54*/ 	.short	0x010a
        /*0a56*/ 	.byte	0xff
	.zero		1


	//   ....[146]....
        /*0a58*/ 	.word	0x0000a660
        /*0a5c*/ 	.word	0x00000000
        /*0a60*/ 	.word	0x00000058
        /*0a64*/ 	.short	0x010a
        /*0a66*/ 	.byte	0xff
	.zero		1


	//   ....[147]....
        /*0a68*/ 	.word	0x0000a6c0
        /*0a6c*/ 	.word	0x00000000
        /*0a70*/ 	.word	0x00000060
        /*0a74*/ 	.short	0x010a
        /*0a76*/ 	.byte	0xff
	.zero		1


	//   ....[148]....
        /*0a78*/ 	.word	0x0000a720
        /*0a7c*/ 	.word	0x00000000
        /*0a80*/ 	.word	0x00000068
        /*0a84*/ 	.short	0x010a
        /*0a86*/ 	.byte	0xff
	.zero		1


	//   ....[149]....
        /*0a88*/ 	.word	0x0000a780
        /*0a8c*/ 	.word	0x00000000
        /*0a90*/ 	.word	0x00000050
        /*0a94*/ 	.short	0x010a
        /*0a96*/ 	.byte	0xff
	.zero		1


	//   ....[150]....
        /*0a98*/ 	.word	0x0000a7e0
        /*0a9c*/ 	.word	0x00000000
        /*0aa0*/ 	.word	0x00000058
        /*0aa4*/ 	.short	0x010a
        /*0aa6*/ 	.byte	0xff
	.zero		1


	//   ....[151]....
        /*0aa8*/ 	.word	0x0000a840
        /*0aac*/ 	.word	0x00000000
        /*0ab0*/ 	.word	0x00000060
        /*0ab4*/ 	.short	0x010a
        /*0ab6*/ 	.byte	0xff
	.zero		1


	//   ....[152]....
        /*0ab8*/ 	.word	0x0000a8a0
        /*0abc*/ 	.word	0x00000000
        /*0ac0*/ 	.word	0x00000068
        /*0ac4*/ 	.short	0x010a
        /*0ac6*/ 	.byte	0xff
	.zero		1


	//   ....[153]....
        /*0ac8*/ 	.word	0x0000a900
        /*0acc*/ 	.word	0x00000000
        /*0ad0*/ 	.word	0x00000050
        /*0ad4*/ 	.short	0x010a
        /*0ad6*/ 	.byte	0xff
	.zero		1


	//   ....[154]....
        /*0ad8*/ 	.word	0x0000a960
        /*0adc*/ 	.word	0x00000000
        /*0ae0*/ 	.word	0x00000058
        /*0ae4*/ 	.short	0x010a
        /*0ae6*/ 	.byte	0xff
	.zero		1


	//   ....[155]....
        /*0ae8*/ 	.word	0x0000a9c0
        /*0aec*/ 	.word	0x00000002
        /*0af0*/ 	.word	0x00000060
        /*0af4*/ 	.short	0x010a
        /*0af6*/ 	.byte	0xff
	.zero		1


	//   ....[156]....
        /*0af8*/ 	.word	0x0000aa10
        /*0afc*/ 	.word	0x00000000
        /*0b00*/ 	.word	0x00000080
        /*0b04*/ 	.short	0x010a
        /*0b06*/ 	.byte	0xff
	.zero		1


	//   ....[157]....
        /*0b08*/ 	.word	0x0000aa70
        /*0b0c*/ 	.word	0x00000002
        /*0b10*/ 	.word	0x00000030
        /*0b14*/ 	.short	0x010a
        /*0b16*/ 	.byte	0xff
	.zero		1


	//   ....[158]....
        /*0b18*/ 	.word	0x0000aac0
        /*0b1c*/ 	.word	0x00000053
        /*0b20*/ 	.word	0x000000a0
        /*0b24*/ 	.short	0x010a
        /*0b26*/ 	.byte	0xff
	.zero		1


	//   ....[159]....
        /*0b28*/ 	.word	0x0000ab10
        /*0b2c*/ 	.word	0x00000002
        /*0b30*/ 	.word	0x00000030
        /*0b34*/ 	.short	0x010a
        /*0b36*/ 	.byte	0xff
	.zero		1


	//   ....[160]....
        /*0b38*/ 	.word	0x0000ab60
        /*0b3c*/ 	.word	0x00000000
        /*0b40*/ 	.word	0x00000030
        /*0b44*/ 	.short	0x010a
        /*0b46*/ 	.byte	0xff
	.zero		1


	//   ....[161]....
        /*0b48*/ 	.word	0x0000abb0
        /*0b4c*/ 	.word	0x00000000
        /*0b50*/ 	.word	0x00000030
        /*0b54*/ 	.short	0x010a
        /*0b56*/ 	.byte	0xff
	.zero		1


	//   ....[162]....
        /*0b58*/ 	.word	0x0000ac00
        /*0b5c*/ 	.word	0x00000000
        /*0b60*/ 	.word	0x00000030
        /*0b64*/ 	.short	0x010a
        /*0b66*/ 	.byte	0xff
	.zero		1


	//   ....[163]....
        /*0b68*/ 	.word	0x0000ac50
        /*0b6c*/ 	.word	0x00000000
        /*0b70*/ 	.word	0x00000030
        /*0b74*/ 	.short	0x010a
        /*0b76*/ 	.byte	0xff
	.zero		1


	//   ....[164]....
        /*0b78*/ 	.word	0x0000aca0
        /*0b7c*/ 	.word	0x00000000
        /*0b80*/ 	.word	0x00000030
        /*0b84*/ 	.short	0x010a
        /*0b86*/ 	.byte	0xff
	.zero		1


	//   ....[165]....
        /*0b88*/ 	.word	0x0000acf0
        /*0b8c*/ 	.word	0x00000000
        /*0b90*/ 	.word	0x00000030
        /*0b94*/ 	.short	0x010a
        /*0b96*/ 	.byte	0xff
	.zero		1


	//----- nvinfo : EIATTR_NUM_MBARRIERS
	.align		4
.L_47:
        /*0b98*/ 	.byte	0x03, 0x38
        /*0b9a*/ 	.short	0x0020


	//----- nvinfo : EIATTR_EXIT_INSTR_OFFSETS
	.align		4
        /*0b9c*/ 	.byte	0x04, 0x1c
        /*0b9e*/ 	.short	(.L_49 - .L_48)


	//   ....[0]....
.L_48:
        /*0ba0*/ 	.word	0x00002590


	//   ....[1]....
        /*0ba4*/ 	.word	0x00002a80


	//   ....[2]....
        /*0ba8*/ 	.word	0x00002ae0


	//   ....[3]....
        /*0bac*/ 	.word	0x00003ba0


	//   ....[4]....
        /*0bb0*/ 	.word	0x00005170


	//   ....[5]....
        /*0bb4*/ 	.word	0x000051b0


	//   ....[6]....
        /*0bb8*/ 	.word	0x00009e00


	//   ....[7]....
        /*0bbc*/ 	.word	0x00009e80


	//   ....[8]....
        /*0bc0*/ 	.word	0x00009eb0


	//   ....[9]....
        /*0bc4*/ 	.word	0x00009f20


	//----- nvinfo : EIATTR_MAX_THREADS
	.align		4
.L_49:
        /*0bc8*/ 	.byte	0x04, 0x05
        /*0bca*/ 	.short	(.L_51 - .L_50)
.L_50:
        /*0bcc*/ 	.word	0x00000100
        /*0bd0*/ 	.word	0x00000001
        /*0bd4*/ 	.word	0x00000001


	//----- nvinfo : EIATTR_CRS_STACK_SIZE
	.align		4
.L_51:
        /*0bd8*/ 	.byte	0x04, 0x1e
        /*0bda*/ 	.short	(.L_53 - .L_52)
.L_52:
        /*0bdc*/ 	.word	0x00000000


	//----- nvinfo : EIATTR_CBANK_PARAM_SIZE
	.align		4
.L_53:
        /*0be0*/ 	.byte	0x03, 0x19
        /*0be2*/ 	.short	0x0800


	//----- nvinfo : EIATTR_PARAM_CBANK
	.align		4
        /*0be4*/ 	.byte	0x04, 0x0a
        /*0be6*/ 	.short	(.L_55 - .L_54)
	.align		4
.L_54:
        /*0be8*/ 	.word	index@(.nv.constant0._ZN7cutlass13device_kernelINS_4gemm6kernel13GemmUniversalIN4cute5tupleIJiiiiEEENS1_10collective13CollectiveMmaINS1_35MainloopSm100TmaUmmaWarpSpecializedILi3ELi2ELi4ENS5_IJNS4_1CILi1EEESB_SB_EEEEENS5_IJNSA_ILi128EEESE_NSA_ILi64EEEEEEfNS5_IJlSB_lEEEfSH_NS4_8TiledMMAINS4_8MMA_AtomIJNS4_17SM100_MMA_TF32_SSINS_10tfloat32_tESL_fLi128ELi128ELNS4_4UMMA5MajorE0ELSN_0ELNSM_7ScaleInE0ELSO_0EEEEEENS4_6LayoutISC_NS5_IJNSA_ILi0EEESS_SS_EEEEENS5_IJNS4_10UnderscoreESV_SV_EEEEENS4_13SM90_TMA_LOADENS4_14ComposedLayoutINS4_7SwizzleILi3ELi4ELi3EEENS4_18smem_ptr_flag_bitsILi32EEENSR_INS5_IJNSA_ILi8EEENSA_ILi32EEEEEENS5_IJS15_SB_EEEEEEEvNS4_8identityESY_S19_vS1A_EENS_8epilogue10collective18CollectiveEpilogueINS1C_23Sm100TmaWarpSpecializedILi4ELi2ELi16ELb1ELb0EEEJSG_NS5_IJNSR_ISE_SB_EENSR_INSA_ILi16EEESB_EEEEEfSH_fSH_NS1C_6fusion15FusionCallbacksIS1G_NS1L_17LinearCombinationIffffLNS_15FloatRoundStyleE2EEESG_S1K_JEEENS4_5SM1004TMEM4LOAD26SM100_TMEM_LOAD_32dp32b16xESY_NSZ_INS10_ILi2ELi4ELi3EEES13_NSR_INS5_IJS14_S1I_EEENS5_IJS1I_SB_EEEEEEENS4_39AutoVectorizingCopyWithAssumedAlignmentILi128EEENS4_14SM90_TMA_STOREES1Z_S21_S21_EEEvvEEEEvNT_6ParamsE)
        /*0bec*/ 	.short	0x0380
        /*0bee*/ 	.short	0x0800


	//----- nvinfo : EIATTR_SW_WAR
	.align		4
.L_55:
        /*0bf0*/ 	.byte	0x04, 0x36
        /*0bf2*/ 	.short	(.L_57 - .L_56)
.L_56:
        /*0bf4*/ 	.word	0x00000008
.L_57:


//--------------------- .nv.callgraph             --------------------------
	.section	.nv.callgraph,"",@"SHT_CUDA_CALLGRAPH"
	.align	4
	.sectionentsize	8
	.align		4
        /*0000*/ 	.word	0x00000000
	.align		4
        /*0004*/ 	.word	0xffffffff
	.align		4
        /*0008*/ 	.word	index@(_ZN7cutlass13device_kernelINS_4gemm6kernel13GemmUniversalIN4cute5tupleIJiiiiEEENS1_10collective13CollectiveMmaINS1_35MainloopSm100TmaUmmaWarpSpecializedILi3ELi2ELi4ENS5_IJNS4_1CILi1EEESB_SB_EEEEENS5_IJNSA_ILi128EEESE_NSA_ILi64EEEEEEfNS5_IJlSB_lEEEfSH_NS4_8TiledMMAINS4_8MMA_AtomIJNS4_17SM100_MMA_TF32_SSINS_10tfloat32_tESL_fLi128ELi128ELNS4_4UMMA5MajorE0ELSN_0ELNSM_7ScaleInE0ELSO_0EEEEEENS4_6LayoutISC_NS5_IJNSA_ILi0EEESS_SS_EEEEENS5_IJNS4_10UnderscoreESV_SV_EEEEENS4_13SM90_TMA_LOADENS4_14ComposedLayoutINS4_7SwizzleILi3ELi4ELi3EEENS4_18smem_ptr_flag_bitsILi32EEENSR_INS5_IJNSA_ILi8EEENSA_ILi32EEEEEENS5_IJS15_SB_EEEEEEEvNS4_8identityESY_S19_vS1A_EENS_8epilogue10collective18CollectiveEpilogueINS1C_23Sm100TmaWarpSpecializedILi4ELi2ELi16ELb1ELb0EEEJSG_NS5_IJNSR_ISE_SB_EENSR_INSA_ILi16EEESB_EEEEEfSH_fSH_NS1C_6fusion15FusionCallbacksIS1G_NS1L_17LinearCombinationIffffLNS_15FloatRoundStyleE2EEESG_S1K_JEEENS4_5SM1004TMEM4LOAD26SM100_TMEM_LOAD_32dp32b16xESY_NSZ_INS10_ILi2ELi4ELi3EEES13_NSR_INS5_IJS14_S1I_EEENS5_IJS1I_SB_EEEEEEENS4_39AutoVectorizingCopyWithAssumedAlignmentILi128EEENS4_14SM90_TMA_STOREES1Z_S21_S21_EEEvvEEEEvNT_6ParamsE)
	.align		4
        /*000c*/ 	.word	index@(__assertfail)
	.align		4
        /*0010*/ 	.word	0x00000000
	.align		4
        /*0014*/ 	.word	0xfffffffe
	.align		4
        /*0018*/ 	.word	0x00000000
	.align		4
        /*001c*/ 	.word	0xfffffffd
	.align		4
        /*0020*/ 	.word	0x00000000
	.align		4
        /*0024*/ 	.word	0xfffffffc


//--------------------- .nv.constant4             --------------------------
	.section	.nv.constant4,"a",@progbits
	.align	8
	.align		8
.nv.constant4:
        /*0000*/ 	.dword	__assertfail
	.align		8
        /*0008*/ 	.dword	__unnamed_1
	.align		8
        /*0010*/ 	.dword	__unnamed_2
	.align		8
        /*0018*/ 	.dword	_ZN40_INTERNAL_bfcd0f85_4_k_cu_12c888a8_366534cuda3std3__45__cpo5beginE
	.align		8
        /*0020*/ 	.dword	_ZN40_INTERNAL_bfcd0f85_4_k_cu_12c888a8_366534cuda3std3__45__cpo3endE
	.align		8
        /*0028*/ 	.dword	_ZN40_INTERNAL_bfcd0f85_4_k_cu_12c888a8_366534cuda3std3__45__cpo6cbeginE
	.align		8
        /*0030*/ 	.dword	_ZN40_INTERNAL_bfcd0f85_4_k_cu_12c888a8_366534cuda3std3__45__cpo4cendE
	.align		8
        /*0038*/ 	.dword	_ZN40_INTERNAL_bfcd0f85_4_k_cu_12c888a8_366534cuda3std3__442_GLOBAL__N__bfcd0f85_4_k_cu_12c888a8_366536ignoreE
	.align		8
        /*0040*/ 	.dword	_ZN40_INTERNAL_bfcd0f85_4_k_cu_12c888a8_366534cuda3std3__419piecewise_constructE
	.align		8
        /*0048*/ 	.dword	_ZN40_INTERNAL_bfcd0f85_4_k_cu_12c888a8_366534cuda3std3__48in_placeE
	.align		8
        /*0050*/ 	.dword	_ZN40_INTERNAL_bfcd0f85_4_k_cu_12c888a8_366534cuda3std6ranges3__45__cpo4swapE
	.align		8
        /*0058*/ 	.dword	_ZN40_INTERNAL_bfcd0f85_4_k_cu_12c888a8_366534cuda3std6ranges3__45__cpo9iter_moveE
	.align		8
        /*0060*/ 	.dword	_ZN40_INTERNAL_bfcd0f85_4_k_cu_12c888a8_366534cute7productE
	.align		8
        /*0068*/ 	.dword	_ZN40_INTERNAL_bfcd0f85_4_k_cu_12c888a8_366534cute1_E
	.align		8
        /*0070*/ 	.dword	$str$25
	.align		8
        /*0078*/ 	.dword	$str$26
	.align		8
        /*0080*/ 	.dword	$str$27
	.align		8
        /*0088*/ 	.dword	$str$28


//--------------------- .text._ZN7cutlass13device_kernelINS_4gemm6kernel13GemmUniversalIN4cute5tupleIJiiiiEEENS1_10collective13CollectiveMmaINS1_35MainloopSm100TmaUmmaWarpSpecializedILi3ELi2ELi4ENS5_IJNS4_1CILi1EEESB_SB_EEEEENS5_IJNSA_ILi128EEESE_NSA_ILi64EEEEEEfNS5_IJlSB_lEEEfSH_NS4_8TiledMMAINS4_8MMA_AtomIJNS4_17SM100_MMA_TF32_SSINS_10tfloat32_tESL_fLi128ELi128ELNS4_4UMMA5MajorE0ELSN_0ELNSM_7ScaleInE0ELSO_0EEEEEENS4_6LayoutISC_NS5_IJNSA_ILi0EEESS_SS_EEEEENS5_IJNS4_10UnderscoreESV_SV_EEEEENS4_13SM90_TMA_LOADENS4_14ComposedLayoutINS4_7SwizzleILi3ELi4ELi3EEENS4_18smem_ptr_flag_bitsILi32EEENSR_INS5_IJNSA_ILi8EEENSA_ILi32EEEEEENS5_IJS15_SB_EEEEEEEvNS4_8identityESY_S19_vS1A_EENS_8epilogue10collective18CollectiveEpilogueINS1C_23Sm100TmaWarpSpecializedILi4ELi2ELi16ELb1ELb0EEEJSG_NS5_IJNSR_ISE_SB_EENSR_INSA_ILi16EEESB_EEEEEfSH_fSH_NS1C_6fusion15FusionCallbacksIS1G_NS1L_17LinearCombinationIffffLNS_15FloatRoundStyleE2EEESG_S1K_JEEENS4_5SM1004TMEM4LOAD26SM100_TMEM_LOAD_32dp32b16xESY_NSZ_INS10_ILi2ELi4ELi3EEES13_NSR_INS5_IJS14_S1I_EEENS5_IJS1I_SB_EEEEEEENS4_39AutoVectorizingCopyWithAssumedAlignmentILi128EEENS4_14SM90_TMA_STOREES1Z_S21_S21_EEEvvEEEEvNT_6ParamsE --------------------------
	.section	.text._ZN7cutlass13device_kernelINS_4gemm6kernel13GemmUniversalIN4cute5tupleIJiiiiEEENS1_10collective13CollectiveMmaINS1_35MainloopSm100TmaUmmaWarpSpecializedILi3ELi2ELi4ENS5_IJNS4_1CILi1EEESB_SB_EEEEENS5_IJNSA_ILi128EEESE_NSA_ILi64EEEEEEfNS5_IJlSB_lEEEfSH_NS4_8TiledMMAINS4_8MMA_AtomIJNS4_17SM100_MMA_TF32_SSINS_10tfloat32_tESL_fLi128ELi128ELNS4_4UMMA5MajorE0ELSN_0ELNSM_7ScaleInE0ELSO_0EEEEEENS4_6LayoutISC_NS5_IJNSA_ILi0EEESS_SS_EEEEENS5_IJNS4_10UnderscoreESV_SV_EEEEENS4_13SM90_TMA_LOADENS4_14ComposedLayoutINS4_7SwizzleILi3ELi4ELi3EEENS4_18smem_ptr_flag_bitsILi32EEENSR_INS5_IJNSA_ILi8EEENSA_ILi32EEEEEENS5_IJS15_SB_EEEEEEEvNS4_8identityESY_S19_vS1A_EENS_8epilogue10collective18CollectiveEpilogueINS1C_23Sm100TmaWarpSpecializedILi4ELi2ELi16ELb1ELb0EEEJSG_NS5_IJNSR_ISE_SB_EENSR_INSA_ILi16EEESB_EEEEEfSH_fSH_NS1C_6fusion15FusionCallbacksIS1G_NS1L_17LinearCombinationIffffLNS_15FloatRoundStyleE2EEESG_S1K_JEEENS4_5SM1004TMEM4LOAD26SM100_TMEM_LOAD_32dp32b16xESY_NSZ_INS10_ILi2ELi4ELi3EEES13_NSR_INS5_IJS14_S1I_EEENS5_IJS1I_SB_EEEEEEENS4_39AutoVectorizingCopyWithAssumedAlignmentILi128EEENS4_14SM90_TMA_STOREES1Z_S21_S21_EEEvvEEEEvNT_6ParamsE,"ax",@progbits
	.align	128
.text._ZN7cutlass13device_kernelINS_4gemm6kernel13GemmUniversalIN4cute5tupleIJiiiiEEENS1_10collective13CollectiveMmaINS1_35MainloopSm100TmaUmmaWarpSpecializedILi3ELi2ELi4ENS5_IJNS4_1CILi1EEESB_SB_EEEEENS5_IJNSA_ILi128EEESE_NSA_ILi64EEEEEEfNS5_IJlSB_lEEEfSH_NS4_8TiledMMAINS4_8MMA_AtomIJNS4_17SM100_MMA_TF32_SSINS_10tfloat32_tESL_fLi128ELi128ELNS4_4UMMA5MajorE0ELSN_0ELNSM_7ScaleInE0ELSO_0EEEEEENS4_6LayoutISC_NS5_IJNSA_ILi0EEESS_SS_EEEEENS5_IJNS4_10UnderscoreESV_SV_EEEEENS4_13SM90_TMA_LOADENS4_14ComposedLayoutINS4_7SwizzleILi3ELi4ELi3EEENS4_18smem_ptr_flag_bitsILi32EEENSR_INS5_IJNSA_ILi8EEENSA_ILi32EEEEEENS5_IJS15_SB_EEEEEEEvNS4_8identityESY_S19_vS1A_EENS_8epilogue10collective18CollectiveEpilogueINS1C_23Sm100TmaWarpSpecializedILi4ELi2ELi16ELb1ELb0EEEJSG_NS5_IJNSR_ISE_SB_EENSR_INSA_ILi16EEESB_EEEEEfSH_fSH_NS1C_6fusion15FusionCallbacksIS1G_NS1L_17LinearCombinationIffffLNS_15FloatRoundStyleE2EEESG_S1K_JEEENS4_5SM1004TMEM4LOAD26SM100_TMEM_LOAD_32dp32b16xESY_NSZ_INS10_ILi2ELi4ELi3EEES13_NSR_INS5_IJS14_S1I_EEENS5_IJS1I_SB_EEEEEEENS4_39AutoVectorizingCopyWithAssumedAlignmentILi128EEENS4_14SM90_TMA_STOREES1Z_S21_S21_EEEvvEEEEvNT_6ParamsE:
        .type           _ZN7cutlass13device_kernelINS_4gemm6kernel13GemmUniversalIN4cute5tupleIJiiiiEEENS1_10collective13CollectiveMmaINS1_35MainloopSm100TmaUmmaWarpSpecializedILi3ELi2ELi4ENS5_IJNS4_1CILi1EEESB_SB_EEEEENS5_IJNSA_ILi128EEESE_NSA_ILi64EEEEEEfNS5_IJlSB_lEEEfSH_NS4_8TiledMMAINS4_8MMA_AtomIJNS4_17SM100_MMA_TF32_SSINS_10tfloat32_tESL_fLi128ELi128ELNS4_4UMMA5MajorE0ELSN_0ELNSM_7ScaleInE0ELSO_0EEEEEENS4_6LayoutISC_NS5_IJNSA_ILi0EEESS_SS_EEEEENS5_IJNS4_10UnderscoreESV_SV_EEEEENS4_13SM90_TMA_LOADENS4_14ComposedLayoutINS4_7SwizzleILi3ELi4ELi3EEENS4_18smem_ptr_flag_bitsILi32EEENSR_INS5_IJNSA_ILi8EEENSA_ILi32EEEEEENS5_IJS15_SB_EEEEEEEvNS4_8identityESY_S19_vS1A_EENS_8epilogue10collective18CollectiveEpilogueINS1C_23Sm100TmaWarpSpecializedILi4ELi2ELi16ELb1ELb0EEEJSG_NS5_IJNSR_ISE_SB_EENSR_INSA_ILi16EEESB_EEEEEfSH_fSH_NS1C_6fusion15FusionCallbacksIS1G_NS1L_17LinearCombinationIffffLNS_15FloatRoundStyleE2EEESG_S1K_JEEENS4_5SM1004TMEM4LOAD26SM100_TMEM_LOAD_32dp32b16xESY_NSZ_INS10_ILi2ELi4ELi3EEES13_NSR_INS5_IJS14_S1I_EEENS5_IJS1I_SB_EEEEEEENS4_39AutoVectorizingCopyWithAssumedAlignmentILi128EEENS4_14SM90_TMA_STOREES1Z_S21_S21_EEEvvEEEEvNT_6ParamsE,@function
        .size           _ZN7cutlass13device_kernelINS_4gemm6kernel13GemmUniversalIN4cute5tupleIJiiiiEEENS1_10collective13CollectiveMmaINS1_35MainloopSm100TmaUmmaWarpSpecializedILi3ELi2ELi4ENS5_IJNS4_1CILi1EEESB_SB_EEEEENS5_IJNSA_ILi128EEESE_NSA_ILi64EEEEEEfNS5_IJlSB_lEEEfSH_NS4_8TiledMMAINS4_8MMA_AtomIJNS4_17SM100_MMA_TF32_SSINS_10tfloat32_tESL_fLi128ELi128ELNS4_4UMMA5MajorE0ELSN_0ELNSM_7ScaleInE0ELSO_0EEEEEENS4_6LayoutISC_NS5_IJNSA_ILi0EEESS_SS_EEEEENS5_IJNS4_10UnderscoreESV_SV_EEEEENS4_13SM90_TMA_LOADENS4_14ComposedLayoutINS4_7SwizzleILi3ELi4ELi3EEENS4_18smem_ptr_flag_bitsILi32EEENSR_INS5_IJNSA_ILi8EEENSA_ILi32EEEEEENS5_IJS15_SB_EEEEEEEvNS4_8identityESY_S19_vS1A_EENS_8epilogue10collective18CollectiveEpilogueINS1C_23Sm100TmaWarpSpecializedILi4ELi2ELi16ELb1ELb0EEEJSG_NS5_IJNSR_ISE_SB_EENSR_INSA_ILi16EEESB_EEEEEfSH_fSH_NS1C_6fusion15FusionCallbacksIS1G_NS1L_17LinearCombinationIffffLNS_15FloatRoundStyleE2EEESG_S1K_JEEENS4_5SM1004TMEM4LOAD26SM100_TMEM_LOAD_32dp32b16xESY_NSZ_INS10_ILi2ELi4ELi3EEES13_NSR_INS5_IJS14_S1I_EEENS5_IJS1I_SB_EEEEEEENS4_39AutoVectorizingCopyWithAssumedAlignmentILi128EEENS4_14SM90_TMA_STOREES1Z_S21_S21_EEEvvEEEEvNT_6ParamsE,(.L_x_217 - _ZN7cutlass13device_kernelINS_4gemm6kernel13GemmUniversalIN4cute5tupleIJiiiiEEENS1_10collective13CollectiveMmaINS1_35MainloopSm100TmaUmmaWarpSpecializedILi3ELi2ELi4ENS5_IJNS4_1CILi1EEESB_SB_EEEEENS5_IJNSA_ILi128EEESE_NSA_ILi64EEEEEEfNS5_IJlSB_lEEEfSH_NS4_8TiledMMAINS4_8MMA_AtomIJNS4_17SM100_MMA_TF32_SSINS_10tfloat32_tESL_fLi128ELi128ELNS4_4UMMA5MajorE0ELSN_0ELNSM_7ScaleInE0ELSO_0EEEEEENS4_6LayoutISC_NS5_IJNSA_ILi0EEESS_SS_EEEEENS5_IJNS4_10UnderscoreESV_SV_EEEEENS4_13SM90_TMA_LOADENS4_14ComposedLayoutINS4_7SwizzleILi3ELi4ELi3EEENS4_18smem_ptr_flag_bitsILi32EEENSR_INS5_IJNSA_ILi8EEENSA_ILi32EEEEEENS5_IJS15_SB_EEEEEEEvNS4_8identityESY_S19_vS1A_EENS_8epilogue10collective18CollectiveEpilogueINS1C_23Sm100TmaWarpSpecializedILi4ELi2ELi16ELb1ELb0EEEJSG_NS5_IJNSR_ISE_SB_EENSR_INSA_ILi16EEESB_EEEEEfSH_fSH_NS1C_6fusion15FusionCallbacksIS1G_NS1L_17LinearCombinationIffffLNS_15FloatRoundStyleE2EEESG_S1K_JEEENS4_5SM1004TMEM4LOAD26SM100_TMEM_LOAD_32dp32b16xESY_NSZ_INS10_ILi2ELi4ELi3EEES13_NSR_INS5_IJS14_S1I_EEENS5_IJS1I_SB_EEEEEEENS4_39AutoVectorizingCopyWithAssumedAlignmentILi128EEENS4_14SM90_TMA_STOREES1Z_S21_S21_EEEvvEEEEvNT_6ParamsE)
        .other          _ZN7cutlass13device_kernelINS_4gemm6kernel13GemmUniversalIN4cute5tupleIJiiiiEEENS1_10collective13CollectiveMmaINS1_35MainloopSm100TmaUmmaWarpSpecializedILi3ELi2ELi4ENS5_IJNS4_1CILi1EEESB_SB_EEEEENS5_IJNSA_ILi128EEESE_NSA_ILi64EEEEEEfNS5_IJlSB_lEEEfSH_NS4_8TiledMMAINS4_8MMA_AtomIJNS4_17SM100_MMA_TF32_SSINS_10tfloat32_tESL_fLi128ELi128ELNS4_4UMMA5MajorE0ELSN_0ELNSM_7ScaleInE0ELSO_0EEEEEENS4_6LayoutISC_NS5_IJNSA_ILi0EEESS_SS_EEEEENS5_IJNS4_10UnderscoreESV_SV_EEEEENS4_13SM90_TMA_LOADENS4_14ComposedLayoutINS4_7SwizzleILi3ELi4ELi3EEENS4_18smem_ptr_flag_bitsILi32EEENSR_INS5_IJNSA_ILi8EEENSA_ILi32EEEEEENS5_IJS15_SB_EEEEEEEvNS4_8identityESY_S19_vS1A_EENS_8epilogue10collective18CollectiveEpilogueINS1C_23Sm100TmaWarpSpecializedILi4ELi2ELi16ELb1ELb0EEEJSG_NS5_IJNSR_ISE_SB_EENSR_INSA_ILi16EEESB_EEEEEfSH_fSH_NS1C_6fusion15FusionCallbacksIS1G_NS1L_17LinearCombinationIffffLNS_15FloatRoundStyleE2EEESG_S1K_JEEENS4_5SM1004TMEM4LOAD26SM100_TMEM_LOAD_32dp32b16xESY_NSZ_INS10_ILi2ELi4ELi3EEES13_NSR_INS5_IJS14_S1I_EEENS5_IJS1I_SB_EEEEEEENS4_39AutoVectorizingCopyWithAssumedAlignmentILi128EEENS4_14SM90_TMA_STOREES1Z_S21_S21_EEEvvEEEEvNT_6ParamsE,@"STO_CUDA_ENTRY STV_DEFAULT"
_ZN7cutlass13device_kernelINS_4gemm6kernel13GemmUniversalIN4cute5tupleIJiiiiEEENS1_10collective13CollectiveMmaINS1_35MainloopSm100TmaUmmaWarpSpecializedILi3ELi2ELi4ENS5_IJNS4_1CILi1EEESB_SB_EEEEENS5_IJNSA_ILi128EEESE_NSA_ILi64EEEEEEfNS5_IJlSB_lEEEfSH_NS4_8TiledMMAINS4_8MMA_AtomIJNS4_17SM100_MMA_TF32_SSINS_10tfloat32_tESL_fLi128ELi128ELNS4_4UMMA5MajorE0ELSN_0ELNSM_7ScaleInE0ELSO_0EEEEEENS4_6LayoutISC_NS5_IJNSA_ILi0EEESS_SS_EEEEENS5_IJNS4_10UnderscoreESV_SV_EEEEENS4_13SM90_TMA_LOADENS4_14ComposedLayoutINS4_7SwizzleILi3ELi4ELi3EEENS4_18smem_ptr_flag_bitsILi32EEENSR_INS5_IJNSA_ILi8EEENSA_ILi32EEEEEENS5_IJS15_SB_EEEEEEEvNS4_8identityESY_S19_vS1A_EENS_8epilogue10collective18CollectiveEpilogueINS1C_23Sm100TmaWarpSpecializedILi4ELi2ELi16ELb1ELb0EEEJSG_NS5_IJNSR_ISE_SB_EENSR_INSA_ILi16EEESB_EEEEEfSH_fSH_NS1C_6fusion15FusionCallbacksIS1G_NS1L_17LinearCombinationIffffLNS_15FloatRoundStyleE2EEESG_S1K_JEEENS4_5SM1004TMEM4LOAD26SM100_TMEM_LOAD_32dp32b16xESY_NSZ_INS10_ILi2ELi4ELi3EEES13_NSR_INS5_IJS14_S1I_EEENS5_IJS1I_SB_EEEEEEENS4_39AutoVectorizingCopyWithAssumedAlignmentILi128EEENS4_14SM90_TMA_STOREES1Z_S21_S21_EEEvvEEEEvNT_6ParamsE:
[----:B------:R-:W1:Y:S01]  /*0000*/  LDC R1, c[0x0][0x37c] ;  /* 0x0000df00ff017b82 */ /* 0x000e620000000800 */
[----:B------:R-:W2:Y:S01]  /*0010*/  S2R R76, SR_TID.X ;  /* 0x00000000004c7919 */ /* 0x000ea20000002100 */
[----:B------:R-:W3:Y:S01]  /*0020*/  LDCU.64 UR4, c[0x0][0x890] ;  /* 0x00011200ff0477ac */ /* 0x000ee20008000a00 */
[----:B------:R-:W-:Y:S02]  /*0030*/  PRMT R64, RZ, 0x7610, R64 ;  /* 0x00007610ff407816 */ /* 0x000fe40000000040 */
[----:B------:R-:W-:Y:S01]  /*0040*/  ELECT P5, URZ, PT ;  /* 0x0000000000ff782f */ /* 0x000fe200038a0000 */
[----:B------:R-:W4:Y:S01]  /*0050*/  LDCU.64 UR46, c[0x0][0x358] ;  /* 0x00006b00ff2e77ac */ /* 0x000f220008000a00 */
[----:B---3--:R-:W-:-:S04]  /*0060*/  UISETP.NE.U32.AND UP0, UPT, UR4, URZ, UPT ;  /* 0x000000ff0400728c */ /* 0x008fc8000bf05070 */
[----:B------:R-:W-:Y:S01]  /*0070*/  UISETP.NE.AND.EX UP0, UPT, UR5, URZ, UPT, UP0 ;  /* 0x000000ff0500728c */ /* 0x000fe2000bf05300 */
[----:B--2---:R-:W-:-:S05]  /*0080*/  SHF.R.U32.HI R68, RZ, 0x5, R76 ;  /* 0x00000005ff447819 */ /* 0x004fca000001164c */
[----:B------:R-:W2:Y:S02]  /*0090*/  SHFL.IDX PT, R0, R68, RZ, 0x1f ;  /* 0x00001fff44007589 */ /* 0x000ea400000e0000 */
[----:B--2---:R-:W-:Y:S01]  /*00a0*/  R2UR UR8, R0 ;  /* 0x00000000000872ca */ /* 0x004fe200000e0000 */
[----:B-1--4-:R-:W-:-:S14]  /*00b0*/  BRA.U UP0, `(.L_x_0) ;  /* 0x00000001002c7547 */ /* 0x012fdc000b800000 */
[----:B------:R-:W1:Y:S02]  /*00c0*/  LDCU.64 UR6, c[0x0][0x888] ;  /* 0x00011100ff0677ac */ /* 0x000e640008000a00 */
[----:B-1----:R-:W-:-:S04]  /*00d0*/  UISETP.NE.U32.AND UP0, UPT, UR6, URZ, UPT ;  /* 0x000000ff0600728c */ /* 0x002fc8000bf05070 */
[----:B------:R-:W-:-:S09]  /*00e0*/  UISETP.NE.AND.EX UP0, UPT, UR7, URZ, UPT, UP0 ;  /* 0x000000ff0700728c */ /* 0x000fd2000bf05300 */
[----:B------:R-:W-:Y:S05]  /*00f0*/  BRA.U !UP0, `(.L_x_1) ;  /* 0x0000000108107547 */ /* 0x000fea000b800000 */
[----:B------:R-:W1:Y:S02]  /*0100*/  LDC.64 R2, c[0x0][0x888] ;  /* 0x00022200ff027b82 */ /* 0x000e640000000a00 */
[----:B-1----:R1:W5:Y:S01]  /*0110*/  LDG.E R35, desc[UR46][R2.64] ;  /* 0x0000002e02237981 */ /* 0x002362000c1e1900 */
[----:B------:R-:W-:Y:S01]  /*0120*/  HFMA2 R64, -RZ, RZ, 0, 5.9604644775390625e-08 ;  /* 0x00000001ff407431 */ /* 0x000fe200000001ff */
[----:B------:R-:W-:Y:S05]  /*0130*/  BRA `(.L_x_0) ;  /* 0x00000000000c7947 */ /* 0x000fea0003800000 */
.L_x_1:
[----:B------:R-:W1:Y:S01]  /*0140*/  LDCU UR6, c[0x0][0x880] ;  /* 0x00011000ff0677ac */ /* 0x000e620008000800 */
[----:B------:R-:W-:Y:S01]  /*0150*/  HFMA2 R64, -RZ, RZ, 0, 5.9604644775390625e-08 ;  /* 0x00000001ff407431 */ /* 0x000fe200000001ff */
[----:B-1----:R-:W-:-:S07]  /*0160*/  MOV R35, UR6 ;  /* 0x0000000600237c02 */ /* 0x002fce0008000f00 */
.L_x_0:
[----:B------:R-:W2:Y:S02]  /*0170*/  LDCU.64 UR6, c[0x0][0x8b0] ;  /* 0x00011600ff0677ac */ /* 0x000ea40008000a00 */
[----:B--2---:R-:W-:-:S04]  /*0180*/  UISETP.NE.U32.AND UP0, UPT, UR6, URZ, UPT ;  /* 0x000000ff0600728c */ /* 0x004fc8000bf05070 */
[----:B------:R-:W-:-:S09]  /*0190*/  UISETP.NE.AND.EX UP0, UPT, UR7, URZ, UPT, UP0 ;  /* 0x000000ff0700728c */ /* 0x000fd2000bf05300 */
[----:B------:R-:W-:Y:S05]  /*01a0*/  BRA.U UP0, `(.L_x_2) ;  /* 0x0000000100247547 */ /* 0x000fea000b800000 */
[----:B------:R-:W2:Y:S02]  /*01b0*/  LDCU.64 UR6, c[0x0][0x8a8] ;  /* 0x00011500ff0677ac */ /* 0x000ea40008000a00 */
[----:B--2---:R-:W-:-:S04]  /*01c0*/  UISETP.NE.U32.AND UP0, UPT, UR6, URZ, UPT ;  /* 0x000000ff0600728c */ /* 0x004fc8000bf05070 */
[----:B------:R-:W-:-:S09]  /*01d0*/  UISETP.NE.AND.EX UP0, UPT, UR7, URZ, UPT, UP0 ;  /* 0x000000ff0700728c */ /* 0x000fd2000bf05300 */
[----:B------:R-:W-:Y:S05]  /*01e0*/  BRA.U !UP0, `(.L_x_3) ;  /* 0x00000001080c7547 */ /* 0x000fea000b800000 */
[----:B-1----:R-:W1:Y:S02]  /*01f0*/  LDC.64 R2, c[0x0][0x8a8] ;  /* 0x00022a00ff027b82 */ /* 0x002e640000000a00 */
[----:B-1----:R2:W5:Y:S01]  /*0200*/  LDG.E R33, desc[UR46][R2.64] ;  /* 0x0000002e02217981 */ /* 0x002562000c1e1900 */
[----:B------:R-:W-:Y:S05]  /*0210*/  BRA `(.L_x_2) ;  /* 0x0000000000087947 */ /* 0x000fea0003800000 */
.L_x_3:
[----:B------:R-:W2:Y:S02]  /*0220*/  LDCU UR6, c[0x0][0x8a0] ;  /* 0x00011400ff0677ac */ /* 0x000ea40008000800 */
[----:B--2---:R-:W-:Y:S02]  /*0230*/  MOV R33, UR6 ;  /* 0x0000000600217c02 */ /* 0x004fe40008000f00 */
.L_x_2:
[----:B------:R-:W-:Y:S01]  /*0240*/  IMAD.U32 R0, RZ, RZ, UR8 ;  /* 0x00000008ff007e24 */ /* 0x000fe2000f8e00ff */
[----:B------:R-:W-:Y:S04]  /*0250*/  BSSY.RECONVERGENT B0, `(.L_x_4) ;  /* 0x000000c000007945 */ /* 0x000fe80003800200 */
[C---:B------:R-:W-:Y:S02]  /*0260*/  ISETP.NE.OR P1, PT, R0.reuse, 0x1, !P5 ;  /* 0x000000010000780c */ /* 0x040fe40006f25670 */
[----:B------:R-:W-:-:S11]  /*0270*/  ISETP.NE.OR P0, PT, R0, 0x3, !P5 ;  /* 0x000000030000780c */ /* 0x000fd60006f05670 */
[----:B------:R-:W-:Y:S05]  /*0280*/  @P1 BRA `(.L_x_5) ;  /* 0x0000000000201947 */ /* 0x000fea0003800000 */
[----:B------:R-:W3:Y:S02]  /*0290*/  LDCU.64 UR6, c[0x0][0x348] ;  /* 0x00006900ff0677ac */ /* 0x000ee40008000a00 */
[----:B---3--:R-:W-:Y:S02]  /*02a0*/  UIADD3 UR10, UP1, UPT, UR6, 0x80, URZ ;  /* 0x00000080060a7890 */ /* 0x008fe4000ff3e0ff */
[----:B------:R-:W-:Y:S02]  /*02b0*/  UIADD3 UR6, UP0, UPT, UR6, 0x180, URZ ;  /* 0x0000018006067890 */ /* 0x000fe4000ff1e0ff */
[----:B------:R-:W-:Y:S02]  /*02c0*/  UIADD3.X UR11, UPT, UPT, URZ, UR7, URZ, UP1, !UPT ;  /* 0x00000007ff0b7290 */ /* 0x000fe40008ffe4ff */
[----:B------:R-:W-:-:S07]  /*02d0*/  UIADD3.X UR7, UPT, UPT, URZ, UR7, URZ, UP0, !UPT ;  /* 0x00000007ff077290 */ /* 0x000fce00087fe4ff */
[----:B------:R3:W-:Y:S02]  /*02e0*/  UTMACCTL.PF [UR10] ;  /* 0x000000000a0079b9 */ /* 0x0007e40008040000 */
[----:B------:R3:W-:Y:S02]  /*02f0*/  UTMACCTL.PF [UR6] ;  /* 0x00000000060079b9 */ /* 0x0007e40008040000 */
[----:B---3--:R-:W-:Y:S01]  /*0300*/  NOP ;  /* 0x0000000000007918 */ /* 0x008fe20000000000 */
.L_x_5:
[----:B------:R-:W-:Y:S05]  /*0310*/  BSYNC.RECONVERGENT B0 ;  /* 0x0000000000007941 */ /* 0x000fea0003800200 */
.L_x_4:
[----:B------:R-:W-:Y:S04]  /*0320*/  BSSY.RECONVERGENT B0, `(.L_x_6) ;  /* 0x000000a000007945 */ /* 0x000fe80003800200 */
        /* <DEDUP_REMOVED lines=9> */
.L_x_7:
[----:B------:R-:W-:Y:S05]  /*03c0*/  BSYNC.RECONVERGENT B0 ;  /* 0x0000000000007941 */ /* 0x000fea0003800200 */
.L_x_6:
[----:B------:R-:W3:Y:S01]  /*03d0*/  LDCU.64 UR6, c[0x0][0x888] ;  /* 0x00011100ff0677ac */ /* 0x000ee20008000a00 */
[----:B------:R-:W-:Y:S02]  /*03e0*/  UISETP.EQ.U32.AND UP1, UPT, UR4, URZ, UPT ;  /* 0x000000ff0400728c */ /* 0x000fe4000bf22070 */
[----:B------:R-:W-:Y:S02]  /*03f0*/  UPLOP3.LUT UP2, UPT, UPT, UPT, UPT, 0x80, 0x8 ;  /* 0x000000000008789c */ /* 0x000fe40003f4f070 */
[----:B---3--:R-:W-:-:S04]  /*0400*/  UISETP.NE.U32.AND UP0, UPT, UR6, URZ, UPT ;  /* 0x000000ff0600728c */ /* 0x008fc8000bf05070 */
[----:B------:R-:W-:-:S04]  /*0410*/  UISETP.NE.AND.EX UP0, UPT, UR7, URZ, UPT, UP0 ;  /* 0x000000ff0700728c */ /* 0x000fc8000bf05300 */
[----:B------:R-:W-:-:S04]  /*0420*/  UISETP.EQ.OR.EX UP3, UPT, UR5, URZ, !UP0, UP1 ;  /* 0x000000ff0500728c */ /* 0x000fc8000c762710 */
[----:B------:R-:W-:-:S05]  /*0430*/  UP2UR UR50, UPR, URZ, 0x8 ;  /* 0x00000008ff327883 */ /* 0x000fca0008000000 */
[----:B------:R-:W-:Y:S07]  /*0440*/  BRA.U !UP3, `(.L_x_8) ;  /* 0x000000010b207547 */ /* 0x000fee000b800000 */
[----:B------:R-:W-:Y:S01]  /*0450*/  UISETP.NE.U32.AND UP2, UPT, UR4, URZ, UPT ;  /* 0x000000ff0400728c */ /* 0x000fe2000bf45070 */
[----:B-----5:R-:W-:Y:S01]  /*0460*/  FSETP.NEU.AND P0, PT, R35, RZ, PT ;  /* 0x000000ff2300720b */ /* 0x020fe20003f0d000 */
[----:B------:R-:W-:Y:S02]  /*0470*/  USEL UR4, URZ, 0xffffffff, UP0 ;  /* 0xffffffffff047887 */ /* 0x000fe40008000000 */
[----:B------:R-:W-:-:S10]  /*0480*/  UISETP.NE.AND.EX UP2, UPT, UR5, URZ, UPT, UP2 ;  /* 0x000000ff0500728c */ /* 0x000fd4000bf45320 */
[----:B------:R-:W-:Y:S01]  /*0490*/  VOTEU.ANY UP1, P0 ;  /* 0x0000000000ff7886 */ /* 0x000fe20000020100 */
[----:B------:R-:W-:-:S04]  /*04a0*/  @!UP2 USEL UR4, URZ, 0xffffffff, UP1 ;  /* 0xffffffffff04a887 */ /* 0x000fc80008800000 */
[----:B------:R-:W-:-:S04]  /*04b0*/  ULOP3.LUT UR4, UR4, 0x1, URZ, 0xc0, !UPT ;  /* 0x0000000104047892 */ /* 0x000fc8000f8ec0ff */
[----:B------:R-:W-:-:S11]  /*04c0*/  UISETP.NE.U32.AND UP2, UPT, UR4, 0x1, UPT ;  /* 0x000000010400788c */ /* 0x000fd6000bf45070 */
.L_x_8:
[----:B-12---:R-:W1:Y:S01]  /*04d0*/  SHFL.IDX PT, R2, R68, RZ, 0x1f ;  /* 0x00001fff44027589 */ /* 0x006e6200000e0000 */
[----:B------:R-:W-:-:S04]  /*04e0*/  UISETP.NE.AND UP1, UPT, UR8, 0x2, UPT ;  /* 0x000000020800788c */ /* 0x000fc8000bf25270 */
[----:B------:R-:W-:Y:S01]  /*04f0*/  USEL UR6, URZ, 0x1, UP1 ;  /* 0x00000001ff067887 */ /* 0x000fe20008800000 */
[----:B-1----:R-:W-:-:S13]  /*0500*/  ISETP.NE.AND P0, PT, R2, RZ, PT ;  /* 0x000000ff0200720c */ /* 0x002fda0003f05270 */
[----:B------:R-:W-:Y:S05]  /*0510*/  @P0 BRA `(.L_x_9) ;  /* 0x0000000000400947 */ /* 0x000fea0003800000 */
[----:B------:R-:W1:Y:S01]  /*0520*/  S2UR UR5, SR_CgaCtaId ;  /* 0x00000000000579c3 */ /* 0x000e620000008800 */
[----:B------:R-:W-:Y:S01]  /*0530*/  UMOV UR7, 0x400 ;  /* 0x0000040000077882 */ /* 0x000fe20000000000 */
[----:B------:R-:W-:Y:S01]  /*0540*/  UMOV UR4, 0x1 ;  /* 0x0000000100047882 */ /* 0x000fe20000000000 */
[----:B------:R-:W-:Y:S01]  /*0550*/  ELECT P0, URZ, PT ;  /* 0x0000000000ff782f */ /* 0x000fe20003800000 */
[----:B------:R-:W-:-:S04]  /*0560*/  UIADD3 UR10, UPT, UPT, -UR4, 0x100000, URZ ;  /* 0x00100000040a7890 */ /* 0x000fc8000fffe1ff */
[----:B------:R-:W-:Y:S02]  /*0570*/  USHF.L.U32 UR11, UR10, 0xb, URZ ;  /* 0x0000000b0a0b7899 */ /* 0x000fe400080006ff */
[----:B------:R-:W-:Y:S02]  /*0580*/  USHF.L.U32 UR10, UR10, 0x1, URZ ;  /* 0x000000010a0a7899 */ /* 0x000fe400080006ff */
[----:B-1----:R-:W-:Y:S01]  /*0590*/  ULEA UR5, UR5, UR7, 0x18 ;  /* 0x0000000705057291 */ /* 0x002fe2000f8ec0ff */
[----:B------:R-:W1:Y:S11]  /*05a0*/  FENCE.VIEW.ASYNC.S ;  /* 0x00000000000073c6 */ /* 0x000e760000000000 */
[----:B-1----:R1:W2:Y:S01]  /*05b0*/  SYNCS.EXCH.64 URZ, [UR5], UR10 ;  /* 0x0000000a05ff75b2 */ /* 0x0022a20008000100 */
[----:B------:R1:W3:Y:S01]  /*05c0*/  SYNCS.EXCH.64 URZ, [UR5+0x18], UR10 ;  /* 0x0000180a05ff75b2 */ /* 0x0002e20008000100 */
[----:B------:R1:W4:Y:S01]  /*05d0*/  SYNCS.EXCH.64 URZ, [UR5+0x8], UR10 ;  /* 0x0000080a05ff75b2 */ /* 0x0003220008000100 */
[----:B------:R1:W1:Y:S01]  /*05e0*/  SYNCS.EXCH.64 URZ, [UR5+0x20], UR10 ;  /* 0x0000200a05ff75b2 */ /* 0x0002620008000100 */
[----:B------:R1:W1:Y:S01]  /*05f0*/  SYNCS.EXCH.64 URZ, [UR5+0x10], UR10 ;  /* 0x0000100a05ff75b2 */ /* 0x0002620008000100 */
[----:B------:R1:W1:Y:S01]  /*0600*/  SYNCS.EXCH.64 URZ, [UR5+0x28], UR10 ;  /* 0x0000280a05ff75b2 */ /* 0x0002620008000100 */
[----:B------:R-:W-:Y:S01]  /*0610*/  NOP ;  /* 0x0000000000007918 */ /* 0x000fe20000000000 */
.L_x_9:
[----:B------:R-:W2:Y:S01]  /*0620*/  SHFL.IDX PT, R2, R68, RZ, 0x1f ;  /* 0x00001fff44027589 */ /* 0x000ea200000e0000 */
[----:B------:R-:W-:Y:S01]  /*0630*/  NOP ;  /* 0x0000000000007918 */ /* 0x000fe20000000000 */
[----:B--2---:R-:W-:-:S13]  /*0640*/  ISETP.NE.AND P0, PT, R2, 0x1, PT ;  /* 0x000000010200780c */ /* 0x004fda0003f05270 */
[----:B------:R-:W-:Y:S05]  /*0650*/  @P0 BRA `(.L_x_10) ;  /* 0x0000000000580947 */ /* 0x000fea0003800000 */
[----:B------:R-:W2:Y:S01]  /*0660*/  S2UR UR7, SR_CgaCtaId ;  /* 0x00000000000779c3 */ /* 0x000ea20000008800 */
[----:B------:R-:W-:Y:S01]  /*0670*/  UMOV UR9, 0x400 ;  /* 0x0000040000097882 */ /* 0x000fe20000000000 */
[----:B-1----:R-:W-:Y:S01]  /*0680*/  UMOV UR5, 0x20 ;  /* 0x0000002000057882 */ /* 0x002fe20000000000 */
[----:B------:R-:W-:Y:S01]  /*0690*/  UMOV UR4, 0x80 ;  /* 0x0000008000047882 */ /* 0x000fe20000000000 */
[----:B------:R-:W-:-:S04]  /*06a0*/  UIADD3 UR10, UPT, UPT, -UR5, 0x100000, URZ ;  /* 0x00100000050a7890 */ /* 0x000fc8000fffe1ff */
[----:B------:R-:W-:Y:S02]  /*06b0*/  USHF.L.U32 UR11, UR10, 0xb, URZ ;  /* 0x0000000b0a0b7899 */ /* 0x000fe400080006ff */
[----:B------:R-:W-:Y:S02]  /*06c0*/  USHF.L.U32 UR10, UR10, 0x1, URZ ;  /* 0x000000010a0a7899 */ /* 0x000fe400080006ff */
[----:B------:R-:W-:-:S04]  /*06d0*/  UIADD3 UR4, UPT, UPT, -UR4, 0x100000, URZ ;  /* 0x0010000004047890 */ /* 0x000fc8000fffe1ff */
[----:B------:R-:W-:Y:S02]  /*06e0*/  USHF.L.U32 UR5, UR4, 0xb, URZ ;  /* 0x0000000b04057899 */ /* 0x000fe400080006ff */
[----:B------:R-:W-:Y:S01]  /*06f0*/  USHF.L.U32 UR4, UR4, 0x1, URZ ;  /* 0x0000000104047899 */ /* 0x000fe200080006ff */
[----:B------:R-:W-:Y:S01]  /*0700*/  ELECT P0, URZ, PT ;  /* 0x0000000000ff782f */ /* 0x000fe20003800000 */
[----:B--2---:R-:W-:Y:S01]  /*0710*/  ULEA UR7, UR7, UR9, 0x18 ;  /* 0x0000000907077291 */ /* 0x004fe2000f8ec0ff */
[----:B------:R-:W1:Y:S11]  /*0720*/  FENCE.VIEW.ASYNC.S ;  /* 0x00000000000073c6 */ /* 0x000e760000000000 */
[----:B-1----:R2:W1:Y:S01]  /*0730*/  SYNCS.EXCH.64 URZ, [UR7+0x30], UR10 ;  /* 0x0000300a07ff75b2 */ /* 0x0024620008000100 */
[----:B------:R2:W1:Y:S01]  /*0740*/  SYNCS.EXCH.64 URZ, [UR7+0x50], UR4 ;  /* 0x0000500407ff75b2 */ /* 0x0004620008000100 */
[----:B------:R2:W1:Y:S01]  /*0750*/  SYNCS.EXCH.64 URZ, [UR7+0x38], UR10 ;  /* 0x0000380a07ff75b2 */ /* 0x0004620008000100 */
[----:B------:R2:W1:Y:S01]  /*0760*/  SYNCS.EXCH.64 URZ, [UR7+0x58], UR4 ;  /* 0x0000580407ff75b2 */ /* 0x0004620008000100 */
[----:B------:R2:W1:Y:S01]  /*0770*/  SYNCS.EXCH.64 URZ, [UR7+0x40], UR10 ;  /* 0x0000400a07ff75b2 */ /* 0x0004620008000100 */
[----:B------:R2:W1:Y:S01]  /*0780*/  SYNCS.EXCH.64 URZ, [UR7+0x60], UR4 ;  /* 0x0000600407ff75b2 */ /* 0x0004620008000100 */
[----:B------:R2:W1:Y:S01]  /*0790*/  SYNCS.EXCH.64 URZ, [UR7+0x48], UR10 ;  /* 0x0000480a07ff75b2 */ /* 0x0004620008000100 */
[----:B------:R2:W1:Y:S02]  /*07a0*/  SYNCS.EXCH.64 URZ, [UR7+0x68], UR4 ;  /* 0x0000680407ff75b2 */ /* 0x0004640008000100 */
[----:B--2---:R-:W-:Y:S01]  /*07b0*/  NOP ;  /* 0x0000000000007918 */ /* 0x004fe20000000000 */
.L_x_10:
[----:B------:R-:W2:Y:S01]  /*07c0*/  SHFL.IDX PT, R2, R68, RZ, 0x1f ;  /* 0x00001fff44027589 */ /* 0x000ea200000e0000 */
[----:B------:R-:W-:Y:S01]  /*07d0*/  NOP ;  /* 0x0000000000007918 */ /* 0x000fe20000000000 */
[----:B--2---:R-:W-:-:S13]  /*07e0*/  ISETP.NE.AND P0, PT, R2, 0x3, PT ;  /* 0x000000030200780c */ /* 0x004fda0003f05270 */
[----:B------:R-:W-:Y:S05]  /*07f0*/  @P0 BRA `(.L_x_11) ;  /* 0x0000000000300947 */ /* 0x000fea0003800000 */
[----:B-1----:R-:W1:Y:S01]  /*0800*/  S2UR UR5, SR_CgaCtaId ;  /* 0x00000000000579c3 */ /* 0x002e620000008800 */
        /* <DEDUP_REMOVED lines=8> */
[----:B-1----:R2:W1:Y:S01]  /*0890*/  SYNCS.EXCH.64 URZ, [UR5+0x70], UR10 ;  /* 0x0000700a05ff75b2 */ /* 0x0024620008000100 */
[----:B------:R2:W1:Y:S02]  /*08a0*/  SYNCS.EXCH.64 URZ, [UR5+0x78], UR10 ;  /* 0x0000780a05ff75b2 */ /* 0x0004640008000100 */
[----:B--2---:R-:W-:Y:S01]  /*08b0*/  NOP ;  /* 0x0000000000007918 */ /* 0x004fe20000000000 */
.L_x_11:
[----:B------:R-:W2:Y:S01]  /*08c0*/  SHFL.IDX PT, R2, R68, RZ, 0x1f ;  /* 0x00001fff44027589 */ /* 0x000ea200000e0000 */
[----:B------:R-:W-:Y:S01]  /*08d0*/  NOP ;  /* 0x0000000000007918 */ /* 0x000fe20000000000 */
[----:B--2---:R-:W-:-:S13]  /*08e0*/  ISETP.NE.AND P0, PT, R2, 0x4, PT ;  /* 0x000000040200780c */ /* 0x004fda0003f05270 */
[----:B------:R-:W-:Y:S05]  /*08f0*/  @P0 BRA `(.L_x_12) ;  /* 0x00000000004c0947 */ /* 0x000fea0003800000 */
[----:B-1----:R-:W1:Y:S01]  /*0900*/  S2UR UR5, SR_CgaCtaId ;  /* 0x00000000000579c3 */ /* 0x002e620000008800 */
[----:B------:R-:W-:Y:S01]  /*0910*/  UMOV UR9, 0x100 ;  /* 0x0000010000097882 */ /* 0x000fe20000000000 */
[----:B------:R-:W-:Y:S01]  /*0920*/  UMOV UR7, 0x400 ;  /* 0x0000040000077882 */ /* 0x000fe20000000000 */
[----:B------:R-:W-:Y:S01]  /*0930*/  USEL UR9, UR9, 0xe0, UP2 ;  /* 0x000000e009097887 */ /* 0x000fe20009000000 */
[----:B------:R-:W-:Y:S01]  /*0940*/  UMOV UR4, 0x1 ;  /* 0x0000000100047882 */ /* 0x000fe20000000000 */
[----:B------:R-:W-:Y:S01]  /*0950*/  ELECT P0, URZ, PT ;  /* 0x0000000000ff782f */ /* 0x000fe20003800000 */
[----:B------:R-:W-:-:S04]  /*0960*/  UIADD3 UR10, UPT, UPT, -UR4, 0x100000, URZ ;  /* 0x00100000040a7890 */ /* 0x000fc8000fffe1ff */
[----:B------:R-:W-:Y:S02]  /*0970*/  USHF.L.U32 UR11, UR10, 0xb, URZ ;  /* 0x0000000b0a0b7899 */ /* 0x000fe400080006ff */
[----:B------:R-:W-:Y:S02]  /*0980*/  USHF.L.U32 UR10, UR10, 0x1, URZ ;  /* 0x000000010a0a7899 */ /* 0x000fe400080006ff */
[----:B------:R-:W-:-:S04]  /*0990*/  UIADD3 UR12, UPT, UPT, -UR9, 0x100000, URZ ;  /* 0x00100000090c7890 */ /* 0x000fc8000fffe1ff */
[----:B------:R-:W-:Y:S02]  /*09a0*/  USHF.L.U32 UR13, UR12, 0xb, URZ ;  /* 0x0000000b0c0d7899 */ /* 0x000fe400080006ff */
[----:B------:R-:W-:Y:S02]  /*09b0*/  USHF.L.U32 UR12, UR12, 0x1, URZ ;  /* 0x000000010c0c7899 */ /* 0x000fe400080006ff */
[----:B-1----:R-:W-:Y:S01]  /*09c0*/  ULEA UR5, UR5, UR7, 0x18 ;  /* 0x0000000705057291 */ /* 0x002fe2000f8ec0ff */
[----:B------:R-:W1:Y:S11]  /*09d0*/  FENCE.VIEW.ASYNC.S ;  /* 0x00000000000073c6 */ /* 0x000e760000000000 */
[----:B-1----:R2:W1:Y:S01]  /*09e0*/  SYNCS.EXCH.64 URZ, [UR5+0x80], UR10 ;  /* 0x0000800a05ff75b2 */ /* 0x0024620008000100 */
[----:B------:R2:W1:Y:S01]  /*09f0*/  SYNCS.EXCH.64 URZ, [UR5+0x90], UR12 ;  /* 0x0000900c05ff75b2 */ /* 0x0004620008000100 */
[----:B------:R2:W1:Y:S01]  /*0a00*/  SYNCS.EXCH.64 URZ, [UR5+0x88], UR10 ;  /* 0x0000880a05ff75b2 */ /* 0x0004620008000100 */
[----:B------:R2:W1:Y:S02]  /*0a10*/  SYNCS.EXCH.64 URZ, [UR5+0x98], UR12 ;  /* 0x0000980c05ff75b2 */ /* 0x0004640008000100 */
[----:B--2---:R-:W-:Y:S01]  /*0a20*/  NOP ;  /* 0x0000000000007918 */ /* 0x004fe20000000000 */
.L_x_12:
        /* <DEDUP_REMOVED lines=26> */
.L_x_13:
        /* <DEDUP_REMOVED lines=18> */
.L_x_14:
[----:B-1----:R-:W1:Y:S01]  /*0cf0*/  S2UR UR5, SR_CTAID.X ;  /* 0x00000000000579c3 */ /* 0x002e620000002500 */
[----:B------:R-:W-:-:S05]  /*0d00*/  CS2R.32 R63, SR_CgaSize ;  /* 0x00000000003f7805 */ /* 0x000fca0000008a00 */
[----:B------:R-:W-:-:S05]  /*0d10*/  IMAD R63, R63, -0xa0, RZ ;  /* 0xffffff603f3f7824 */ /* 0x000fca00078e02ff */
[----:B------:R-:W-:-:S14]  /*0d20*/  R2UR UR9, R63 ;  /* 0x000000003f0972ca */ /* 0x000fdc00000e0000 */
[----:B------:R-:W2:Y:S01]  /*0d30*/  LDCU UR9, c[0x0][UR9+0x2b0] ;  /* 0x00005600090977ac */ /* 0x000ea20008000800 */
[----:B------:R-:W-:Y:S01]  /*0d40*/  NOP ;  /* 0x0000000000007918 */ /* 0x000fe20000000000 */
[----:B------:R-:W-:-:S05]  /*0d50*/  CS2R.32 R63, SR_CgaSize ;  /* 0x00000000003f7805 */ /* 0x000fca0000008a00 */
[----:B------:R-:W-:-:S05]  /*0d60*/  IMAD R63, R63, -0xa0, RZ ;  /* 0xffffff603f3f7824 */ /* 0x000fca00078e02ff */
[----:B------:R-:W-:-:S14]  /*0d70*/  R2UR UR7, R63 ;  /* 0x000000003f0772ca */ /* 0x000fdc00000e0000 */
[----:B------:R-:W3:Y:S01]  /*0d80*/  LDCU UR7, c[0x0][UR7+0x2b4] ;  /* 0x00005680070777ac */ /* 0x000ee20008000800 */
[----:B------:R-:W4:Y:S08]  /*0d90*/  S2UR UR4, SR_CTAID.Y ;  /* 0x00000000000479c3 */ /* 0x000f300000002600 */
[----:B------:R-:W3:Y:S01]  /*0da0*/  LDC R10, c[0x0][0xb24] ;  /* 0x0002c900ff0a7b82 */ /* 0x000ee20000000800 */
[----:B-1----:R-:W-:-:S02]  /*0db0*/  I2FP.F32.U32 R63, UR5 ;  /* 0x00000005003f7c45 */ /* 0x002fc40008201000 */
[----:B------:R-:W-:-:S05]  /*0dc0*/  CS2R.32 R3, SR_CgaSize ;  /* 0x0000000000037805 */ /* 0x000fca0000008a00 */
[----:B------:R-:W-:-:S06]  /*0dd0*/  IMAD R3, R3, -0xa0, RZ ;  /* 0xffffff6003037824 */ /* 0x000fcc00078e02ff */
[----:B------:R-:W1:Y:S01]  /*0de0*/  LDC R3, c[0x0][R3+0x2a0] ;  /* 0x0000a80003037b82 */ /* 0x000e620000000800 */
[----:B------:R-:W-:Y:S01]  /*0df0*/  MOV R15, UR5 ;  /* 0x00000005000f7c02 */ /* 0x000fe20008000f00 */
[----:B--2---:R-:W-:Y:S01]  /*0e00*/  FMUL R63, R63, UR9 ;  /* 0x000000093f3f7c20 */ /* 0x004fe20008400000 */
[----:B----4-:R-:W-:Y:S02]  /*0e10*/  I2FP.F32.U32 R62, UR4 ;  /* 0x00000004003e7c45 */ /* 0x010fe40008201000 */
[----:B------:R-:W-:-:S05]  /*0e20*/  CS2R.32 R2, SR_CgaSize ;  /* 0x0000000000027805 */ /* 0x000fca0000008a00 */
[----:B------:R-:W-:-:S06]  /*0e30*/  IMAD R2, R2, -0xa0, RZ ;  /* 0xffffff6002027824 */ /* 0x000fcc00078e02ff */
[----:B------:R-:W2:Y:S01]  /*0e40*/  LDC R2, c[0x0][R2+0x2a4] ;  /* 0x0000a90002027b82 */ /* 0x000ea20000000800 */
[----:B------:R-:W-:Y:S01]  /*0e50*/  MOV R14, UR4 ;  /* 0x00000004000e7c02 */ /* 0x000fe20008000f00 */
[----:B------:R-:W4:Y:S01]  /*0e60*/  F2I.U32.TRUNC.NTZ R63, R63 ;  /* 0x0000003f003f7305 */ /* 0x000f22000020f000 */
[----:B---3--:R-:W-:-:S05]  /*0e70*/  FMUL R62, R62, UR7 ;  /* 0x000000073e3e7c20 */ /* 0x008fca0008400000 */
[----:B------:R-:W-:Y:S01]  /*0e80*/  BAR.SYNC.DEFER_BLOCKING 0x0 ;  /* 0x0000000000007b1d */ /* 0x000fe20000010000 */
[----:B------:R-:W-:-:S05]  /*0e90*/  ISETP.GE.AND P0, PT, R10, 0x1, PT ;  /* 0x000000010a00780c */ /* 0x000fca0003f06270 */
[----:B------:R-:W3:Y:S02]  /*0ea0*/  F2I.U32.TRUNC.NTZ R62, R62 ;  /* 0x0000003e003e7305 */ /* 0x000ee4000020f000 */
[----:B------:R-:W2:Y:S01]  /*0eb0*/  S2UR UR36, SR_CTAID.Z ;  /* 0x00000000002479c3 */ /* 0x000ea20000002700 */
[----:B----4-:R-:W-:-:S05]  /*0ec0*/  IADD3 R63, PT, PT, -R63, RZ, RZ ;  /* 0x000000ff3f3f7210 */ /* 0x010fca0007ffe1ff */
[----:B-1----:R-:W-:Y:S01]  /*0ed0*/  IMAD R63, R3, R63, UR5 ;  /* 0x00000005033f7e24 */ /* 0x002fe2000f8e023f */
[----:B---3--:R-:W-:-:S05]  /*0ee0*/  IADD3 R62, PT, PT, -R62, RZ, RZ ;  /* 0x000000ff3e3e7210 */ /* 0x008fca0007ffe1ff */
[----:B--2---:R-:W-:Y:S01]  /*0ef0*/  IMAD R62, R2, R62, UR4 ;  /* 0x00000004023e7e24 */ /* 0x004fe2000f8e023e */
[----:B------:R-:W-:Y:S06]  /*0f00*/  @!P0 BRA `(.L_x_15) ;  /* 0x0000000000b88947 */ /* 0x000fec0003800000 */
[----:B------:R-:W1:Y:S01]  /*0f10*/  LDC.64 R4, c[0x0][0xb18] ;  /* 0x0002c600ff047b82 */ /* 0x000e620000000a00 */
[----:B------:R-:W-:-:S07]  /*0f20*/  ISETP.NE.AND P0, PT, R10, 0x1, PT ;  /* 0x000000010a00780c */ /* 0x000fce0003f05270 */
[----:B------:R-:W2:Y:S08]  /*0f30*/  LDC R9, c[0x0][0xb0c] ;  /* 0x0002c300ff097b82 */ /* 0x000eb00000000800 */
[----:B------:R-:W3:Y:S08]  /*0f40*/  LDC R12, c[0x0][0x370] ;  /* 0x0000dc00ff0c7b82 */ /* 0x000ef00000000800 */
[----:B------:R-:W4:Y:S01]  /*0f50*/  LDC R11, c[0x0][0x374] ;  /* 0x0000dd00ff0b7b82 */ /* 0x000f220000000800 */
[----:B-1----:R-:W-:-:S07]  /*0f60*/  ISETP.NE.AND P1, PT, R4, 0x1, PT ;  /* 0x000000010400780c */ /* 0x002fce0003f25270 */
[----:B------:R-:W3:Y:S01]  /*0f70*/  LDC.64 R6, c[0x0][0xb10] ;  /* 0x0002c400ff067b82 */ /* 0x000ee20000000a00 */
[----:B--2---:R-:W-:-:S07]  /*0f80*/  ISETP.NE.AND P2, PT, R9, 0x1, PT ;  /* 0x000000010900780c */ /* 0x004fce0003f45270 */
[----:B------:R-:W1:Y:S08]  /*0f90*/  LDC R8, c[0x0][0xb20] ;  /* 0x0002c800ff087b82 */ /* 0x000e700000000800 */
[----:B------:R-:W2:Y:S01]  /*0fa0*/  LDC.64 R2, c[0x0][0xb28] ;  /* 0x0002ca00ff027b82 */ /* 0x000ea20000000a00 */
[----:B----4-:R-:W-:-:S04]  /*0fb0*/  IMAD.HI.U32 R13, R11, R5, RZ ;  /* 0x000000050b0d7227 */ /* 0x010fc800078e00ff */
[----:B------:R-:W-:-:S04]  /*0fc0*/  IMAD.HI.U32 R5, R14, R5, RZ ;  /* 0x000000050e057227 */ /* 0x000fc800078e00ff */
[----:B---3--:R-:W-:-:S05]  /*0fd0*/  IMAD.HI.U32 R16, R12, R6, RZ ;  /* 0x000000060c107227 */ /* 0x008fca00078e00ff */
[-C--:B------:R-:W-:Y:S01]  /*0fe0*/  @P2 SHF.R.U32.HI R12, RZ, R7.reuse, R16 ;  /* 0x00000007ff0c2219 */ /* 0x080fe20000011610 */
[----:B------:R-:W-:Y:S01]  /*0ff0*/  IMAD.HI.U32 R16, R15, R6, RZ ;  /* 0x000000060f107227 */ /* 0x000fe200078e00ff */
[-C--:B-1----:R-:W-:Y:S02]  /*1000*/  @P1 SHF.R.U32.HI R11, RZ, R8.reuse, R13 ;  /* 0x00000008ff0b1219 */ /* 0x082fe4000001160d */
[----:B------:R-:W-:Y:S02]  /*1010*/  SHF.R.U32.HI R5, RZ, R8, R5 ;  /* 0x00000008ff057219 */ /* 0x000fe40000011605 */
[----:B------:R-:W-:Y:S02]  /*1020*/  SHF.R.U32.HI R16, RZ, R7, R16 ;  /* 0x00000007ff107219 */ /* 0x000fe40000011610 */
[----:B------:R-:W-:Y:S01]  /*1030*/  SEL R5, R14, R5, !P1 ;  /* 0x000000050e057207 */ /* 0x000fe20004800000 */
[----:B--2---:R-:W-:Y:S01]  /*1040*/  IMAD.HI.U32 R13, R11, R2, RZ ;  /* 0x000000020b0d7227 */ /* 0x004fe200078e00ff */
[----:B------:R-:W-:-:S03]  /*1050*/  SEL R16, R15, R16, !P2 ;  /* 0x000000100f107207 */ /* 0x000fc60005000000 */
[----:B------:R-:W-:Y:S01]  /*1060*/  IMAD.HI.U32 R6, R12, R2, RZ ;  /* 0x000000020c067227 */ /* 0x000fe200078e00ff */
[----:B------:R-:W-:-:S04]  /*1070*/  @P0 SHF.R.U32.HI R11, RZ, R3, R13 ;  /* 0x00000003ff0b0219 */ /* 0x000fc8000001160d */
[----:B------:R-:W-:Y:S01]  /*1080*/  @P0 SHF.R.U32.HI R12, RZ, R3, R6 ;  /* 0x00000003ff0c0219 */ /* 0x000fe20000011606 */
[----:B------:R-:W-:-:S04]  /*1090*/  IMAD R11, R11, R10, RZ ;  /* 0x0000000a0b0b7224 */ /* 0x000fc800078e02ff */
[----:B------:R-:W-:Y:S01]  /*10a0*/  IMAD R6, R12, R10, RZ ;  /* 0x0000000a0c067224 */ /* 0x000fe200078e02ff */
[----:B------:R-:W-:-:S04]  /*10b0*/  ISETP.GE.AND P1, PT, R5, R11, PT ;  /* 0x0000000b0500720c */ /* 0x000fc80003f26270 */
[----:B------:R-:W-:Y:S01]  /*10c0*/  ISETP.GE.OR P1, PT, R16, R6, P1 ;  /* 0x000000061000720c */ /* 0x000fe20000f26670 */
[----:B------:R-:W-:-:S05]  /*10d0*/  IMAD.HI.U32 R6, R5, R2, RZ ;  /* 0x0000000205067227 */ /* 0x000fca00078e00ff */
[----:B------:R-:W-:-:S04]  /*10e0*/  SHF.R.U32.HI R6, RZ, R3, R6 ;  /* 0x00000003ff067219 */ /* 0x000fc80000011606 */
[----:B------:R-:W-:-:S03]  /*10f0*/  SEL R6, R5, R6, !P0 ;  /* 0x0000000605067207 */ /* 0x000fc60004000000 */
[----:B------:R-:W-:Y:S01]  /*1100*/  @!P1 IMAD.HI.U32 R7, R16, R2, RZ ;  /* 0x0000000210079227 */ /* 0x000fe200078e00ff */
[----:B------:R-:W-:-:S04]  /*1110*/  IADD3 R2, PT, PT, -R6, RZ, RZ ;  /* 0x000000ff06027210 */ /* 0x000fc80007ffe1ff */
[----:B------:R-:W-:Y:S01]  /*1120*/  @!P1 SHF.R.U32.HI R3, RZ, R3, R7 ;  /* 0x00000003ff039219 */ /* 0x000fe20000011607 */
[----:B------:R-:W-:Y:S01]  /*1130*/  IMAD R2, R10, R2, R5 ;  /* 0x000000020a027224 */ /* 0x000fe200078e0205 */
[----:B------:R-:W-:Y:S02]  /*1140*/  IADD3 R7, PT, PT, -R5, RZ, RZ ;  /* 0x000000ff05077210 */ /* 0x000fe40007ffe1ff */
[----:B------:R-:W-:-:S03]  /*1150*/  @!P1 SEL R3, R16, R3, !P0 ;  /* 0x0000000310039207 */ /* 0x000fc60004000000 */
[----:B------:R-:W-:Y:S02]  /*1160*/  IMAD R7, R4, R7, R14 ;  /* 0x0000000704077224 */ /* 0x000fe400078e020e */
[--C-:B------:R-:W-:Y:S02]  /*1170*/  @!P1 IMAD.IADD R6, R6, 0x1, -R3.reuse ;  /* 0x0000000106069824 */ /* 0x100fe400078e0a03 */
[----:B------:R-:W-:Y:S01]  /*1180*/  @!P1 IMAD R3, R2, R12, R3 ;  /* 0x0000000c02039224 */ /* 0x000fe200078e0203 */
[----:B------:R-:W-:Y:S01]  /*1190*/  IADD3 R2, PT, PT, -R16, RZ, RZ ;  /* 0x000000ff10027210 */ /* 0x000fe20007ffe1ff */
[----:B------:R-:W-:Y:S02]  /*11a0*/  @!P1 IMAD R5, R6, R10, R16 ;  /* 0x0000000a06059224 */ /* 0x000fe400078e0210 */
[----:B------:R-:W-:Y:S02]  /*11b0*/  @!P1 IMAD.MOV.U32 R16, RZ, RZ, R3 ;  /* 0x000000ffff109224 */ /* 0x000fe400078e0003 */
[----:B------:R-:W-:-:S02]  /*11c0*/  IMAD R2, R9, R2, R15 ;  /* 0x0000000209027224 */ /* 0x000fc400078e020f */
[----:B------:R-:W-:Y:S02]  /*11d0*/  IMAD R14, R5, R4, R7 ;  /* 0x00000004050e7224 */ /* 0x000fe400078e0207 */
[----:B------:R-:W-:Y:S02]  /*11e0*/  IMAD R15, R16, R9, R2 ;  /* 0x00000009100f7224 */ /* 0x000fe400078e0202 */
.L_x_15:
[----:B------:R-:W1:Y:S01]  /*11f0*/  LDCU UR4, c[0x0][0xb30] ;  /* 0x00016600ff0477ac */ /* 0x000e620008000800 */
[----:B------:R-:W2:Y:S08]  /*1200*/  S2UR UR37, SR_CgaCtaId ;  /* 0x00000000002579c3 */ /* 0x000eb00000008800 */
[----:B------:R-:W3:Y:S01]  /*1210*/  LDC R26, c[0x0][0xb24] ;  /* 0x0002c900ff1a7b82 */ /* 0x000ee20000000800 */
[----:B-1----:R-:W-:-:S09]  /*1220*/  UISETP.NE.AND UP1, UPT, UR4, 0x1, UPT ;  /* 0x000000010400788c */ /* 0x002fd2000bf25270 */
[----:B--2---:R-:W-:Y:S05]  /*1230*/  BRA.U UP1, `(.L_x_16) ;  /* 0x0000000101407547 */ /* 0x004fea000b800000 */
[----:B------:R-:W1:Y:S08]  /*1240*/  LDC.64 R4, c[0x0][0xb10] ;  /* 0x0002c400ff047b82 */ /* 0x000e700000000a00 */
[----:B------:R-:W2:Y:S08]  /*1250*/  LDC.64 R2, c[0x0][0xb18] ;  /* 0x0002c600ff027b82 */ /* 0x000eb00000000a00 */
[----:B------:R-:W4:Y:S08]  /*1260*/  LDC R6, c[0x0][0xb20] ;  /* 0x0002c800ff067b82 */ /* 0x000f300000000800 */
[----:B------:R-:W3:Y:S01]  /*1270*/  LDC R7, c[0x0][0xb0c] ;  /* 0x0002c300ff077b82 */ /* 0x000ee20000000800 */
[----:B-1----:R-:W-:-:S05]  /*1280*/  IMAD.HI.U32 R4, R15, R4, RZ ;  /* 0x000000040f047227 */ /* 0x002fca00078e00ff */
[----:B------:R-:W-:Y:S01]  /*1290*/  SHF.R.U32.HI R4, RZ, R5, R4 ;  /* 0x00000005ff047219 */ /* 0x000fe20000011604 */
[----:B--2---:R-:W-:Y:S01]  /*12a0*/  IMAD.HI.U32 R3, R14, R3, RZ ;  /* 0x000000030e037227 */ /* 0x004fe200078e00ff */
[----:B------:R-:W-:-:S04]  /*12b0*/  ISETP.NE.AND P0, PT, R2, 0x1, PT ;  /* 0x000000010200780c */ /* 0x000fc80003f05270 */
[----:B----4-:R-:W-:-:S04]  /*12c0*/  SHF.R.U32.HI R3, RZ, R6, R3 ;  /* 0x00000006ff037219 */ /* 0x010fc80000011603 */
[----:B------:R-:W-:Y:S02]  /*12d0*/  SEL R3, R14, R3, !P0 ;  /* 0x000000030e037207 */ /* 0x000fe40004000000 */
[----:B---3--:R-:W-:-:S04]  /*12e0*/  ISETP.NE.AND P1, PT, R7, 0x1, PT ;  /* 0x000000010700780c */ /* 0x008fc80003f25270 */
[----:B------:R-:W-:-:S05]  /*12f0*/  SEL R4, R15, R4, !P1 ;  /* 0x000000040f047207 */ /* 0x000fca0004800000 */
[----:B------:R-:W-:Y:S02]  /*1300*/  IMAD.IADD R5, R3, 0x1, -R4 ;  /* 0x0000000103057824 */ /* 0x000fe400078e0a04 */
[----:B------:R-:W-:Y:S02]  /*1310*/  IMAD.IADD R3, R4, 0x1, -R3 ;  /* 0x0000000104037824 */ /* 0x000fe400078e0a03 */
[----:B------:R-:W-:Y:S02]  /*1320*/  IMAD R15, R5, R7, R15 ;  /* 0x00000007050f7224 */ /* 0x000fe400078e020f */
[----:B------:R-:W-:-:S07]  /*1330*/  IMAD R14, R3, R2, R14 ;  /* 0x00000002030e7224 */ /* 0x000fce00078e020e */
.L_x_16:
[----:B------:R-:W-:Y:S01]  /*1340*/  BAR.SYNC.DEFER_BLOCKING 0x0 ;  /* 0x0000000000007b1d */ /* 0x000fe20000010000 */
[----:B------:R-:W-:Y:S01]  /*1350*/  UISETP.NE.AND UP1, UPT, UR8, 0x2, UPT ;  /* 0x000000020800788c */ /* 0x000fe2000bf25270 */
[----:B------:R-:W-:Y:S02]  /*1360*/  ISETP.NE.OR P5, PT, R0, 0x2, !P5 ;  /* 0x000000020000780c */ /* 0x000fe40006fa5670 */
[----:B------:R-:W-:-:S06]  /*1370*/  LOP3.LUT R2, R76, 0x1f, RZ, 0xc0, !PT ;  /* 0x0000001f4c027812 */ /* 0x000fcc00078ec0ff */
[----:B------:R-:W-:Y:S05]  /*1380*/  BRA.U UP1, `(.L_x_17) ;  /* 0x0000001101887547 */ /* 0x000fea000b800000 */
[----:B------:R-:W1:Y:S01]  /*1390*/  LDCU UR13, c[0x0][0x38c] ;  /* 0x00007180ff0d77ac */ /* 0x000e620008000800 */
[----:B------:R-:W2:Y:S01]  /*13a0*/  LDC R8, c[0x0][0x370] ;  /* 0x0000dc00ff087b82 */ /* 0x000ea20000000800 */
[----:B------:R-:W-:Y:S01]  /*13b0*/  PLOP3.LUT P1, PT, PT, PT, UP2, 0x80, 0x8 ;  /* 0x000000000008781c */ /* 0x000fe20003f2f028 */
[----:B------:R-:W-:Y:S01]  /*13c0*/  IMAD.MOV.U32 R17, RZ, RZ, 0x1 ;  /* 0x00000001ff117424 */ /* 0x000fe200078e00ff */
[----:B------:R-:W-:Y:S01]  /*13d0*/  ISETP.EQ.OR P4, PT, R2, RZ, P5 ;  /* 0x000000ff0200720c */ /* 0x000fe20002f82670 */
[----:B------:R-:W-:Y:S01]  /*13e0*/  IMAD.MOV.U32 R16, RZ, RZ, RZ ;  /* 0x000000ffff107224 */ /* 0x000fe200078e00ff */
[----:B------:R-:W-:Y:S02]  /*13f0*/  PLOP3.LUT P1, PT, P1, PT, PT, 0x8, 0x80 ;  /* 0x000000000080781c */ /* 0x000fe40000f2e170 */
[----:B------:R-:W-:Y:S01]  /*1400*/  CS2R R12, SRZ ;  /* 0x00000000000c7805 */ /* 0x000fe2000001ff00 */
[----:B------:R-:W-:Y:S01]  /*1410*/  IMAD.MOV.U32 R11, RZ, RZ, 0x1 ;  /* 0x00000001ff0b7424 */ /* 0x000fe200078e00ff */
[----:B------:R-:W4:Y:S01]  /*1420*/  LDC R0, c[0x0][0x374] ;  /* 0x0000dd00ff007b82 */ /* 0x000f220000000800 */
[----:B------:R-:W2:Y:S01]  /*1430*/  LDCU.64 UR22, c[0x0][0x348] ;  /* 0x00006900ff1677ac */ /* 0x000ea20008000a00 */
[----:B------:R-:W-:Y:S01]  /*1440*/  UMOV UR6, URZ ;  /* 0x000000ff00067c82 */ /* 0x000fe20008000000 */
[----:B-1----:R-:W-:-:S04]  /*1450*/  UIADD3 UR5, UPT, UPT, UR13, 0x3f, URZ ;  /* 0x0000003f0d057890 */ /* 0x002fc8000fffe0ff */
[----:B------:R-:W-:-:S04]  /*1460*/  USHF.R.S32.HI UR4, URZ, 0x1f, UR5 ;  /* 0x0000001fff047899 */ /* 0x000fc80008011405 */
[----:B------:R-:W-:-:S04]  /*1470*/  ULEA.HI UR4, UR4, UR5, URZ, 0x6 ;  /* 0x0000000504047291 */ /* 0x000fc8000f8f30ff */
[----:B------:R-:W-:Y:S02]  /*1480*/  USHF.R.S32.HI UR15, URZ, 0x6, UR4 ;  /* 0x00000006ff0f7899 */ /* 0x000fe40008011404 */
[----:B------:R-:W-:Y:S02]  /*1490*/  UIADD3 UR4, UPT, UPT, UR13, -0x1, URZ ;  /* 0xffffffff0d047890 */ /* 0x000fe4000fffe0ff */
[----:B------:R-:W-:Y:S02]  /*14a0*/  UISETP.LT.U32.AND UP0, UPT, UR15, 0x3, UPT ;  /* 0x000000030f00788c */ /* 0x000fe4000bf01070 */
[----:B------:R-:W-:Y:S02]  /*14b0*/  UISETP.GE.U32.AND UP1, UPT, UR4, -0x7f, UPT ;  /* 0xffffff810400788c */ /* 0x000fe4000bf26070 */
[----:B------:R-:W-:Y:S02]  /*14c0*/  USEL UR14, UR15, 0x3, UP0 ;  /* 0x000000030f0e7887 */ /* 0x000fe40008000000 */
[----:B------:R-:W-:-:S02]  /*14d0*/  UIADD3 UR13, UPT, UPT, UR13, 0x7e, URZ ;  /* 0x0000007e0d0d7890 */ /* 0x000fc4000fffe0ff */
[----:B------:R-:W-:Y:S02]  /*14e0*/  UIADD3 UR5, UPT, UPT, UR14, -0x1, URZ ;  /* 0xffffffff0e057890 */ /* 0x000fe4000fffe0ff */
[----:B------:R-:W-:-:S03]  /*14f0*/  UIADD3 UR7, UPT, UPT, UR15, -UR14, URZ ;  /* 0x8000000e0f077290 */ /* 0x000fc6000fffe0ff */
[----:B------:R-:W-:-:S04]  /*1500*/  @UP1 UIADD3 UR5, UPT, UPT, UR14, URZ, URZ ;  /* 0x000000ff0e051290 */ /* 0x000fc8000fffe0ff */
[----:B--2---:R-:W-:-:S12]  /*1510*/  UIADD3 UR5, UPT, UPT, UR5, 0x1, URZ ;  /* 0x0000000105057890 */ /* 0x004fd8000fffe0ff */
.L_x_35:
[----:B------:R-:W-:Y:S01]  /*1520*/  UISETP.NE.AND UP0, UPT, UR37, URZ, UPT ;  /* 0x000000ff2500728c */ /* 0x000fe2000bf05270 */
[----:B------:R-:W1:Y:S08]  /*1530*/  S2UR UR37, SR_CgaCtaId ;  /* 0x00000000002579c3 */ /* 0x000e700000008800 */
[----:B------:R-:W-:Y:S05]  /*1540*/  BRA.U UP0, `(.L_x_18) ;  /* 0x0000000100347547 */ /* 0x000fea000b800000 */
[----:B------:R-:W2:Y:S01]  /*1550*/  S2R R2, SR_CgaCtaId ;  /* 0x0000000000027919 */ /* 0x000ea20000008800 */
[----:B------:R-:W-:-:S04]  /*1560*/  MOV R3, 0x400 ;  /* 0x0000040000037802 */ /* 0x000fc80000000f00 */
[----:B--2---:R-:W-:Y:S02]  /*1570*/  LEA R2, R2, R3, 0x18 ;  /* 0x0000000302027211 */ /* 0x004fe400078ec0ff */
[----:B------:R-:W-:-:S03]  /*1580*/  SHF.L.U32 R3, R11, 0x1f, RZ ;  /* 0x0000001f0b037819 */ /* 0x000fc600000006ff */
[----:B------:R-:W-:-:S04]  /*1590*/  IMAD R2, R12, 0x8, R2 ;  /* 0x000000080c027824 */ /* 0x000fc800078e0202 */
[----:B------:R-:W2:Y:S02]  /*15a0*/  SYNCS.PHASECHK.TRANS64.TRYWAIT P0, [R2+URZ+0xf0], R3 ;  /* 0x0000f003020075a7 */ /* 0x000ea400080011ff */
[----:B--2---:R-:W-:Y:S05]  /*15b0*/  @!P0 BRA `(.L_x_19) ;  /* 0x00000088005c8947 */ /* 0x004fea0003800000 */
.L_x_166:
[----:B------:R-:W-:Y:S01]  /*15c0*/  VIADD R12, R12, 0x1 ;  /* 0x000000010c0c7836 */ /* 0x000fe20000000000 */
[----:B------:R2:W-:Y:S04]  /*15d0*/  SYNCS.ARRIVE.TRANS64.A1T0 RZ, [R2+URZ+0xe0], RZ ;  /* 0x0000e0ff02ff79a7 */ /* 0x0005e800081000ff */
[----:B------:R-:W-:-:S04]  /*15e0*/  ISETP.NE.AND P0, PT, R12, 0x2, PT ;  /* 0x000000020c00780c */ /* 0x000fc80003f05270 */
[----:B------:R-:W-:Y:S02]  /*15f0*/  SEL R12, R12, RZ, P0 ;  /* 0x000000ff0c0c7207 */ /* 0x000fe40000000000 */
[----:B--2---:R-:W-:-:S04]  /*1600*/  SEL R2, RZ, 0x1, P0 ;  /* 0x00000001ff027807 */ /* 0x004fc80000000000 */
[----:B------:R-:W-:-:S07]  /*1610*/  LOP3.LUT R11, R11, R2, RZ, 0x3c, !PT ;  /* 0x000000020b0b7212 */ /* 0x000fce00078e3cff */
.L_x_18:
[----:B------:R-:W-:Y:S01]  /*1620*/  UMOV UR4, 0x400 ;  /* 0x0000040000047882 */ /* 0x000fe20000000000 */
[----:B------:R-:W-:Y:S01]  /*1630*/  SHF.L.U32 R2, R17, 0x1f, RZ ;  /* 0x0000001f11027819 */ /* 0x000fe200000006ff */
[----:B-1----:R-:W-:Y:S01]  /*1640*/  ULEA UR4, UR37, UR4, 0x18 ;  /* 0x0000000425047291 */ /* 0x002fe2000f8ec0ff */
[----:B------:R-:W-:Y:S01]  /*1650*/  R2UR UR35, R15 ;  /* 0x000000000f2372ca */ /* 0x000fe200000e0000 */
[----:B------:R-:W-:Y:S01]  /*1660*/  UISETP.GE.U32.AND UP0, UPT, UR13, 0x7f, UPT ;  /* 0x0000007f0d00788c */ /* 0x000fe2000bf06070 */
[----:B------:R-:W-:Y:S01]  /*1670*/  R2UR UR19, R14 ;  /* 0x000000000e1372ca */ /* 0x000fe200000e0000 */
[----:B------:R-:W-:Y:S01]  /*1680*/  ULEA UR8, UR6, UR4, 0x3 ;  /* 0x0000000406087291 */ /* 0x000fe2000f8e18ff */
[----:B------:R-:W-:-:S08]  /*1690*/  UMOV UR29, URZ ;  /* 0x000000ff001d7c82 */ /* 0x000fd00008000000 */
[----:B------:R1:W2:Y:S01]  /*16a0*/  SYNCS.PHASECHK.TRANS64.TRYWAIT P0, [UR8+0x18], R2 ;  /* 0x00001802ff0075a7 */ /* 0x0002a20008001108 */
[----:B------:R-:W-:Y:S02]  /*16b0*/  USHF.L.U32 UR35, UR35, 0x7, URZ ;  /* 0x0000000723237899 */ /* 0x000fe400080006ff */
[----:B------:R-:W-:Y:S01]  /*16c0*/  USHF.L.U32 UR19, UR19, 0x7, URZ ;  /* 0x0000000713137899 */ /* 0x000fe200080006ff */
[----:B------:R-:W-:Y:S11]  /*16d0*/  BRA.U !UP0, `(.L_x_20) ;  /* 0x0000000108d47547 */ /* 0x000ff6000b800000 */
[----:B------:R-:W-:Y:S01]  /*16e0*/  UMOV UR21, URZ ;  /* 0x000000ff00157c82 */ /* 0x000fe20008000000 */
[----:B------:R-:W-:-:S05]  /*16f0*/  UMOV UR42, UR6 ;  /* 0x00000006002a7c82 */ /* 0x000fca0008000000 */
.L_x_25:
[----:B-1----:R-:W-:Y:S01]  /*1700*/  ULEA UR33, UR42, UR4, 0x3 ;  /* 0x000000042a217291 */ /* 0x002fe2000f8e18ff */
[----:B--2---:R-:W-:Y:S01]  /*1710*/  @!P5 MOV R3, 0x10000 ;  /* 0x000100000003d802 */ /* 0x004fe20000000f00 */
[----:B--2---:R-:W-:Y:S10]  /*1720*/  @P0 BRA `(.L_x_21) ;  /* 0x00000000000c0947 */ /* 0x004ff40003800000 */
[----:B------:R-:W-:-:S04]  /*1730*/  SHF.L.U32 R4, R17, 0x1f, RZ ;  /* 0x0000001f11047819 */ /* 0x000fc800000006ff */
[----:B------:R-:W2:Y:S02]  /*1740*/  SYNCS.PHASECHK.TRANS64.TRYWAIT P0, [UR33+0x18], R4 ;  /* 0x00001804ff0075a7 */ /* 0x000ea40008001121 */
[----:B--2---:R-:W-:Y:S05]  /*1750*/  @!P0 BRA `(.L_x_22) ;  /* 0x0000008800088947 */ /* 0x004fea0003800000 */
.L_x_21:
[----:B------:R2:W-:Y:S01]  /*1760*/  @!P5 SYNCS.ARRIVE.TRANS64 RZ, [UR33], R3 ;  /* 0x00000003ffffd9a7 */ /* 0x0005e20008000021 */
[----:B------:R-:W-:Y:S04]  /*1770*/  BSSY.RECONVERGENT B0, `(.L_x_23) ;  /* 0x0000003000007945 */ /* 0x000fe80003800200 */
[----:B------:R-:W-:Y:S05]  /*1780*/  @P4 BRA `(.L_x_24) ;  /* 0x0000000000044947 */ /* 0x000fea0003800000 */
[----:B------:R-:W-:Y:S05]  /*1790*/  BPT.TRAP 0x1 ;  /* 0x000000040000795c */ /* 0x000fea0000300000 */
.L_x_24:
[----:B------:R-:W-:Y:S05]  /*17a0*/  BSYNC.RECONVERGENT B0 ;  /* 0x0000000000007941 */ /* 0x000fea0003800200 */
.L_x_23:
[----:B------:R-:W-:Y:S02]  /*17b0*/  UIADD3 UR6, UPT, UPT, UR42, 0x1, URZ ;  /* 0x000000012a067890 */ /* 0x000fe4000fffe0ff */
[----:B------:R-:W-:Y:S02]  /*17c0*/  UIADD3 UR40, UP1, UPT, UR22, 0x80, URZ ;  /* 0x0000008016287890 */ /* 0x000fe4000ff3e0ff */
[----:B------:R-:W-:Y:S02]  /*17d0*/  UISETP.NE.AND UP0, UPT, UR6, 0x3, UPT ;  /* 0x000000030600788c */ /* 0x000fe4000bf05270 */
[----:B------:R-:W-:Y:S02]  /*17e0*/  USHF.L.U32 UR34, UR21, 0x6, URZ ;  /* 0x0000000615227899 */ /* 0x000fe400080006ff */
[----:B------:R-:W-:Y:S02]  /*17f0*/  USEL UR9, URZ, 0x1, UP0 ;  /* 0x00000001ff097887 */ /* 0x000fe40008000000 */
[----:B------:R-:W-:-:S02]  /*1800*/  USEL UR6, UR6, URZ, UP0 ;  /* 0x000000ff06067287 */ /* 0x000fc40008000000 */
[----:B------:R-:W-:Y:S02]  /*1810*/  UIADD3 UR38, UP0, UPT, UR22, 0x180, URZ ;  /* 0x0000018016267890 */ /* 0x000fe4000ff1e0ff */
[----:B------:R-:W-:Y:S01]  /*1820*/  ULEA UR8, UR6, UR4, 0x3 ;  /* 0x0000000406087291 */ /* 0x000fe2000f8e18ff */
[----:B------:R-:W-:Y:S01]  /*1830*/  LOP3.LUT R17, R17, UR9, RZ, 0x3c, !PT ;  /* 0x0000000911117c12 */ /* 0x000fe2000f8e3cff */
[----:B------:R-:W-:Y:S02]  /*1840*/  UIADD3.X UR41, UPT, UPT, URZ, UR23, URZ, UP1, !UPT ;  /* 0x00000017ff297290 */ /* 0x000fe40008ffe4ff */
[----:B------:R-:W-:Y:S01]  /*1850*/  UIADD3 UR26, UPT, UPT, UR34, 0x20, URZ ;  /* 0x00000020221a7890 */ /* 0x000fe2000fffe0ff */
[----:B-1----:R-:W-:Y:S01]  /*1860*/  SHF.L.U32 R2, R17, 0x1f, RZ ;  /* 0x0000001f11027819 */ /* 0x002fe200000006ff */
[----:B------:R-:W-:Y:S01]  /*1870*/  UIADD3.X UR39, UPT, UPT, URZ, UR23, URZ, UP0, !UPT ;  /* 0x00000017ff277290 */ /* 0x000fe200087fe4ff */
[----:B------:R-:W-:Y:S02]  /*1880*/  UMOV UR30, 0x0 ;  /* 0x00000000001e7882 */ /* 0x000fe40000000000 */
[----:B------:R1:W1:Y:S01]  /*1890*/  SYNCS.PHASECHK.TRANS64.TRYWAIT P0, [UR8+0x18], R2 ;  /* 0x00001802ff0075a7 */ /* 0x0002620008001108 */
[----:B------:R-:W-:Y:S01]  /*18a0*/  ULEA UR8, UR42, UR4, 0xf ;  /* 0x000000042a087291 */ /* 0x000fe2000f8e78ff */
[----:B------:R-:W-:Y:S01]  /*18b0*/  UMOV UR31, 0x10000000 ;  /* 0x10000000001f7882 */ /* 0x000fe20000000000 */
[----:B------:R-:W-:-:S02]  /*18c0*/  UMOV UR25, UR33 ;  /* 0x0000002100197c82 */ /* 0x000fc40008000000 */
[----:B------:R-:W-:Y:S02]  /*18d0*/  UIADD3 UR32, UPT, UPT, UR8, 0x8400, URZ ;  /* 0x0000840008207890 */ /* 0x000fe4000fffe0ff */
[----:B------:R-:W-:Y:S02]  /*18e0*/  UIADD3 UR24, UPT, UPT, UR8, 0xc400, URZ ;  /* 0x0000c40008187890 */ /* 0x000fe4000fffe0ff */
[----:B------:R-:W-:Y:S02]  /*18f0*/  UIADD3 UR16, UPT, UPT, UR8, 0x20400, URZ ;  /* 0x0002040008107890 */ /* 0x000fe4000fffe0ff */
[----:B------:R-:W-:Y:S01]  /*1900*/  UIADD3 UR8, UPT, UPT, UR8, 0x24400, URZ ;  /* 0x0002440008087890 */ /* 0x000fe2000fffe0ff */
[----:B------:R-:W-:Y:S01]  /*1910*/  UMOV UR27, UR35 ;  /* 0x00000023001b7c82 */ /* 0x000fe20008000000 */
[----:B------:R-:W-:Y:S01]  /*1920*/  UMOV UR28, UR36 ;  /* 0x00000024001c7c82 */ /* 0x000fe20008000000 */
[----:B------:R-:W-:Y:S01]  /*1930*/  UMOV UR17, UR33 ;  /* 0x0000002100117c82 */ /* 0x000fe20008000000 */
[----:B------:R-:W-:Y:S01]  /*1940*/  UMOV UR20, UR36 ;  /* 0x0000002400147c82 */ /* 0x000fe20008000000 */
[----:B------:R-:W-:Y:S01]  /*1950*/  UMOV UR18, UR34 ;  /* 0x0000002200127c82 */ /* 0x000fe20008000000 */
[----:B------:R1:W-:Y:S01]  /*1960*/  UTMALDG.3D [UR32], [UR40], desc[UR30] ;  /* 0x00001e20280075b4 */ /* 0x0003e20008011000 */
[----:B------:R-:W-:Y:S01]  /*1970*/  UMOV UR11, UR19 ;  /* 0x00000013000b7c82 */ /* 0x000fe20008000000 */
[----:B------:R-:W-:Y:S01]  /*1980*/  UMOV UR12, UR36 ;  /* 0x00000024000c7c82 */ /* 0x000fe20008000000 */
[----:B------:R-:W-:Y:S01]  /*1990*/  UMOV UR9, UR33 ;  /* 0x0000002100097c82 */ /* 0x000fe20008000000 */
[----:B------:R-:W-:Y:S01]  /*19a0*/  UMOV UR10, UR26 ;  /* 0x0000001a000a7c82 */ /* 0x000fe20008000000 */
[----:B------:R-:W-:Y:S01]  /*19b0*/  UIADD3 UR21, UPT, UPT, UR21, 0x1, URZ ;  /* 0x0000000115157890 */ /* 0x000fe2000fffe0ff */
[----:B------:R-:W-:Y:S01]  /*19c0*/  UMOV UR29, UR5 ;  /* 0x00000005001d7c82 */ /* 0x000fe20008000000 */
[----:B------:R1:W-:Y:S02]  /*19d0*/  UTMALDG.3D [UR24], [UR40], desc[UR30] ;  /* 0x00001e18280075b4 */ /* 0x0003e40008011000 */
[----:B------:R-:W-:Y:S01]  /*19e0*/  UISETP.NE.AND UP0, UPT, UR21, UR5, UPT ;  /* 0x000000051500728c */ /* 0x000fe2000bf05270 */
[----:B------:R-:W-:Y:S01]  /*19f0*/  UMOV UR42, UR6 ;  /* 0x00000006002a7c82 */ /* 0x000fe20008000000 */
[----:B------:R1:W-:Y:S01]  /*1a00*/  UTMALDG.3D [UR16], [UR38], desc[UR30] ;  /* 0x00001e10260075b4 */ /* 0x0003e20008011000 */
[----:B------:R1:W-:Y:S06]  /*1a10*/  UTMALDG.3D [UR8], [UR38], desc[UR30] ;  /* 0x00001e08260075b4 */ /* 0x0003ec0008011000 */
[----:B------:R-:W-:Y:S05]  /*1a20*/  BRA.U UP0, `(.L_x_25) ;  /* 0xfffffffd00347547 */ /* 0x000fea000b83ffff */
.L_x_20:
[----:B-1----:R-:W-:Y:S01]  /*1a30*/  ULEA UR8, UR6, UR4, 0x3 ;  /* 0x0000000406087291 */ /* 0x002fe2000f8e18ff */
[----:B------:R-:W-:Y:S01]  /*1a40*/  SHF.L.U32 R2, R17, 0x1f, RZ ;  /* 0x0000001f11027819 */ /* 0x000fe200000006ff */
[----:B------:R-:W-:Y:S01]  /*1a50*/  @!P1 SYNCS.ARRIVE.TRANS64.A1T0 RZ, [UR4+0x78], RZ ;  /* 0x000078ffffff99a7 */ /* 0x000fe20008100004 */
[----:B------:R-:W-:-:S06]  /*1a60*/  UISETP.GT.AND UP0, UPT, UR15, UR14, UPT ;  /* 0x0000000e0f00728c */ /* 0x000fcc000bf04270 */
[----:B--2---:R1:W2:Y:S03]  /*1a70*/  SYNCS.PHASECHK.TRANS64.TRYWAIT P0, [UR8+0x18], R2 ;  /* 0x00001802ff0075a7 */ /* 0x0042a60008001108 */
[----:B------:R-:W-:Y:S05]  /*1a80*/  BRA.U !UP0, `(.L_x_26) ;  /* 0x0000000108d07547 */ /* 0x000fea000b800000 */
[----:B------:R-:W-:Y:S01]  /*1a90*/  UIADD3 UR21, UPT, UPT, UR7, UR29, URZ ;  /* 0x0000001d07157290 */ /* 0x000fe2000fffe0ff */
[----:B------:R-:W-:-:S11]  /*1aa0*/  UMOV UR42, UR6 ;  /* 0x00000006002a7c82 */ /* 0x000fd60008000000 */
.L_x_31:
[----:B-1----:R-:W-:Y:S01]  /*1ab0*/  ULEA UR33, UR42, UR4, 0x3 ;  /* 0x000000042a217291 */ /* 0x002fe2000f8e18ff */
[----:B--2---:R-:W-:Y:S01]  /*1ac0*/  @!P5 MOV R3, 0x10000 ;  /* 0x000100000003d802 */ /* 0x004fe20000000f00 */
[----:B--2---:R-:W-:Y:S10]  /*1ad0*/  @P0 BRA `(.L_x_27) ;  /* 0x00000000000c0947 */ /* 0x004ff40003800000 */
[----:B------:R-:W-:-:S04]  /*1ae0*/  SHF.L.U32 R4, R17, 0x1f, RZ ;  /* 0x0000001f11047819 */ /* 0x000fc800000006ff */
[----:B------:R-:W2:Y:S02]  /*1af0*/  SYNCS.PHASECHK.TRANS64.TRYWAIT P0, [UR33+0x18], R4 ;  /* 0x00001804ff0075a7 */ /* 0x000ea40008001121 */
[----:B--2---:R-:W-:Y:S05]  /*1b00*/  @!P0 BRA `(.L_x_28) ;  /* 0x0000008400348947 */ /* 0x004fea0003800000 */
.L_x_27:
[----:B------:R2:W-:Y:S01]  /*1b10*/  @!P5 SYNCS.ARRIVE.TRANS64 RZ, [UR33], R3 ;  /* 0x00000003ffffd9a7 */ /* 0x0005e20008000021 */
[----:B------:R-:W-:Y:S04]  /*1b20*/  BSSY.RECONVERGENT B0, `(.L_x_29) ;  /* 0x0000003000007945 */ /* 0x000fe80003800200 */
[----:B------:R-:W-:Y:S05]  /*1b30*/  @P4 BRA `(.L_x_30) ;  /* 0x0000000000044947 */ /* 0x000fea0003800000 */
[----:B------:R-:W-:Y:S05]  /*1b40*/  BPT.TRAP 0x1 ;  /* 0x000000040000795c */ /* 0x000fea0000300000 */
.L_x_30:
[----:B------:R-:W-:Y:S05]  /*1b50*/  BSYNC.RECONVERGENT B0 ;  /* 0x0000000000007941 */ /* 0x000fea0003800200 */
.L_x_29:
        /* <DEDUP_REMOVED lines=31> */
[----:B------:R-:W-:Y:S01]  /*1d50*/  UMOV UR10, UR26 ;  /* 0x0000001a000a7c82 */ /* 0x000fe20008000000 */
[----:B------:R-:W-:Y:S01]  /*1d60*/  UIADD3 UR29, UPT, UPT, UR29, 0x1, URZ ;  /* 0x000000011d1d7890 */ /* 0x000fe2000fffe0ff */
[----:B------:R1:W-:Y:S01]  /*1d70*/  UTMALDG.3D [UR24], [UR40], desc[UR30] ;  /* 0x00001e18280075b4 */ /* 0x0003e20008011000 */
[----:B------:R-:W-:-:S02]  /*1d80*/  UMOV UR42, UR6 ;  /* 0x00000006002a7c82 */ /* 0x000fc40008000000 */
[----:B------:R-:W-:Y:S01]  /*1d90*/  UISETP.NE.AND UP0, UPT, UR29, UR21, UPT ;  /* 0x000000151d00728c */ /* 0x000fe2000bf05270 */
[----:B------:R1:W-:Y:S01]  /*1da0*/  UTMALDG.3D [UR16], [UR38], desc[UR30] ;  /* 0x00001e10260075b4 */ /* 0x0003e20008011000 */
[----:B------:R1:W-:Y:S07]  /*1db0*/  UTMALDG.3D [UR8], [UR38], desc[UR30] ;  /* 0x00001e08260075b4 */ /* 0x0003ee0008011000 */
[----:B------:R-:W-:Y:S05]  /*1dc0*/  BRA.U UP0, `(.L_x_31) ;  /* 0xfffffffd00387547 */ /* 0x000fea000b83ffff */
.L_x_26:
[C---:B-1----:R-:W-:Y:S01]  /*1dd0*/  LEA R2, R16.reuse, UR4, 0x3 ;  /* 0x0000000410027c11 */ /* 0x042fe2000f8e18ff */
[----:B------:R-:W-:Y:S01]  /*1de0*/  NOP ;  /* 0x0000000000007918 */ /* 0x000fe20000000000 */
[----:B--2---:R-:W-:Y:S02]  /*1df0*/  SHF.L.U32 R3, R13, 0x1f, RZ ;  /* 0x0000001f0d037819 */ /* 0x004fe400000006ff */
[----:B------:R-:W-:Y:S02]  /*1e00*/  LEA R4, R16, UR4, 0x4 ;  /* 0x0000000410047c11 */ /* 0x000fe4000f8e20ff */
[----:B------:R-:W1:Y:S02]  /*1e10*/  SYNCS.PHASECHK.TRANS64.TRYWAIT P0, [R2+URZ+0x80], R3 ;  /* 0x00008003020075a7 */ /* 0x000e6400080011ff */
[----:B-1----:R-:W-:Y:S05]  /*1e20*/  @!P0 BRA `(.L_x_32) ;  /* 0x0000008000848947 */ /* 0x002fea0003800000 */
.L_x_169:
[----:B------:R-:W2:Y:S01]  /*1e30*/  LDS.128 R4, [R4+0x110] ;  /* 0x0001100004047984 */ /* 0x000ea20000000c00 */
[----:B---3--:R-:W-:Y:S01]  /*1e40*/  ISETP.GE.AND P0, PT, R26, 0x1, PT ;  /* 0x000000011a00780c */ /* 0x008fe20003f06270 */
[----:B-1----:R-:W-:Y:S01]  /*1e50*/  VIADD R2, R2, 0x90 ;  /* 0x0000009002027836 */ /* 0x002fe20000000000 */
[----:B------:R-:W-:Y:S01]  /*1e60*/  @!PT LDS RZ, [RZ] ;  /* 0x00000000fffff984 */ /* 0x000fe20000000800 */
[----:B------:R-:W-:Y:S01]  /*1e70*/  @!PT LDS RZ, [RZ] ;  /* 0x00000000fffff984 */ /* 0x000fe20000000800 */
[----:B------:R-:W-:Y:S01]  /*1e80*/  @!PT LDS RZ, [RZ] ;  /* 0x00000000fffff984 */ /* 0x000fe20000000800 */
[----:B------:R-:W-:Y:S01]  /*1e90*/  @!PT LDS RZ, [RZ] ;  /* 0x00000000fffff984 */ /* 0x000fe20000000800 */
[----:B------:R1:W-:Y:S06]  /*1ea0*/  MEMBAR.ALL.CTA ;  /* 0x0000000000007992 */ /* 0x0003ec0000008000 */
[----:B-1----:R-:W1:Y:S01]  /*1eb0*/  FENCE.VIEW.ASYNC.S ;  /* 0x00000000000073c6 */ /* 0x002e620000000000 */
[----:B------:R-:W-:-:S04]  /*1ec0*/  PRMT R2, RZ, 0x654, R2 ;  /* 0x00000654ff027816 */ /* 0x000fc80000000002 */
[----:B-1----:R1:W-:Y:S01]  /*1ed0*/  SYNCS.ARRIVE.TRANS64.RED.A1T0 RZ, [R2+URZ], RZ ;  /* 0x000000ff02ff79a7 */ /* 0x0023e200081004ff */
[----:B--2---:R-:W-:-:S13]  /*1ee0*/  LOP3.LUT P2, RZ, R6, 0x1, RZ, 0xc0, !PT ;  /* 0x0000000106ff7812 */ /* 0x004fda000784c0ff */
[----:B------:R-:W-:Y:S01]  /*1ef0*/  @P2 SHF.R.U32.HI R3, RZ, 0x10, R5 ;  /* 0x00000010ff032819 */ /* 0x000fe20000011605 */
[----:B------:R-:W-:Y:S01]  /*1f00*/  VOTEU.ANY UP0, P2 ;  /* 0x0000000000ff7886 */ /* 0x000fe20001000100 */
[----:B------:R-:W-:Y:S02]  /*1f10*/  @P2 MOV R10, R4 ;  /* 0x00000004000a2202 */ /* 0x000fe40000000f00 */
[----:B------:R-:W-:Y:S02]  /*1f20*/  @P2 R2UR.BROADCAST UR8, R3 ;  /* 0x00000000030822ca */ /* 0x000fe400008e0000 */
[----:B------:R-:W-:-:S11]  /*1f30*/  @P2 LOP3.LUT R9, R5, 0xffff, RZ, 0xc0, !PT ;  /* 0x0000ffff05092812 */ /* 0x000fd600078ec0ff */
[----:B------:R-:W-:Y:S01]  /*1f40*/  @UP0 UMOV UR36, UR8 ;  /* 0x0000000800240c82 */ /* 0x000fe20008000000 */
[----:B-1----:R-:W-:Y:S05]  /*1f50*/  @!P0 BRA `(.L_x_33) ;  /* 0x0000000000b88947 */ /* 0x002fea0003800000 */
[----:B------:R-:W4:Y:S01]  /*1f60*/  LDC.64 R4, c[0x0][0xb18] ;  /* 0x0002c600ff047b82 */ /* 0x000f220000000a00 */
[----:B------:R-:W-:-:S07]  /*1f70*/  ISETP.NE.AND P3, PT, R26, 0x1, PT ;  /* 0x000000011a00780c */ /* 0x000fce0003f65270 */
[----:B------:R-:W1:Y:S08]  /*1f80*/  LDC.64 R6, c[0x0][0xb10] ;  /* 0x0002c400ff067b82 */ /* 0x000e700000000a00 */
[----:B------:R-:W2:Y:S08]  /*1f90*/  LDC R14, c[0x0][0xb20] ;  /* 0x0002c800ff0e7b82 */ /* 0x000eb00000000800 */
[----:B------:R-:W3:Y:S01]  /*1fa0*/  LDC R15, c[0x0][0xb0c] ;  /* 0x0002c300ff0f7b82 */ /* 0x000ee20000000800 */
[----:B----4-:R-:W-:Y:S01]  /*1fb0*/  IMAD.HI.U32 R19, R0, R5, RZ ;  /* 0x0000000500137227 */ /* 0x010fe200078e00ff */
[----:B------:R-:W-:-:S03]  /*1fc0*/  ISETP.NE.AND P0, PT, R4, 0x1, PT ;  /* 0x000000010400780c */ /* 0x000fc60003f05270 */
[----:B------:R-:W-:-:S03]  /*1fd0*/  IMAD.HI.U32 R5, R9, R5, RZ ;  /* 0x0000000509057227 */ /* 0x000fc600078e00ff */
[----:B------:R-:W4:Y:S01]  /*1fe0*/  LDC.64 R2, c[0x0][0xb28] ;  /* 0x0002ca00ff027b82 */ /* 0x000f220000000a00 */
[----:B-1----:R-:W-:-:S04]  /*1ff0*/  IMAD.HI.U32 R20, R8, R6, RZ ;  /* 0x0000000608147227 */ /* 0x002fc800078e00ff */
[----:B------:R-:W-:Y:S01]  /*2000*/  IMAD.HI.U32 R21, R10, R6, RZ ;  /* 0x000000060a157227 */ /* 0x000fe200078e00ff */
[----:B------:R-:W-:Y:S02]  /*2010*/  SHF.R.U32.HI R20, RZ, R7, R20 ;  /* 0x00000007ff147219 */ /* 0x000fe40000011614 */
[-C--:B--2---:R-:W-:Y:S02]  /*2020*/  SHF.R.U32.HI R19, RZ, R14.reuse, R19 ;  /* 0x0000000eff137219 */ /* 0x084fe40000011613 */
[----:B------:R-:W-:Y:S02]  /*2030*/  SHF.R.U32.HI R5, RZ, R14, R5 ;  /* 0x0000000eff057219 */ /* 0x000fe40000011605 */
[----:B------:R-:W-:Y:S02]  /*2040*/  SEL R19, R0, R19, !P0 ;  /* 0x0000001300137207 */ /* 0x000fe40004000000 */
[----:B------:R-:W-:Y:S02]  /*2050*/  SHF.R.U32.HI R21, RZ, R7, R21 ;  /* 0x00000007ff157219 */ /* 0x000fe40000011615 */
[----:B---3--:R-:W-:-:S02]  /*2060*/  ISETP.NE.AND P1, PT, R15, 0x1, PT ;  /* 0x000000010f00780c */ /* 0x008fc40003f25270 */
[----:B------:R-:W-:Y:S02]  /*2070*/  SEL R5, R9, R5, !P0 ;  /* 0x0000000509057207 */ /* 0x000fe40004000000 */
[----:B------:R-:W-:Y:S02]  /*2080*/  SEL R20, R8, R20, !P1 ;  /* 0x0000001408147207 */ /* 0x000fe40004800000 */
[----:B------:R-:W-:Y:S01]  /*2090*/  SEL R21, R10, R21, !P1 ;  /* 0x000000150a157207 */ /* 0x000fe20004800000 */
[----:B----4-:R-:W-:-:S04]  /*20a0*/  IMAD.HI.U32 R18, R19, R2, RZ ;  /* 0x0000000213127227 */ /* 0x010fc800078e00ff */
        /* <DEDUP_REMOVED lines=10> */
[----:B------:R-:W-:-:S04]  /*2150*/  @!P0 IMAD.HI.U32 R7, R21, R2, RZ ;  /* 0x0000000215078227 */ /* 0x000fc800078e00ff */
[----:B------:R-:W-:Y:S01]  /*2160*/  IMAD.MOV R2, RZ, RZ, -R6 ;  /* 0x000000ffff027224 */ /* 0x000fe200078e0a06 */
[----:B------:R-:W-:Y:S02]  /*2170*/  @!P0 SHF.R.U32.HI R3, RZ, R3, R7 ;  /* 0x00000003ff038219 */ /* 0x000fe40000011607 */
[----:B------:R-:W-:Y:S01]  /*2180*/  IADD3 R7, PT, PT, -R5, RZ, RZ ;  /* 0x000000ff05077210 */ /* 0x000fe20007ffe1ff */
[----:B------:R-:W-:Y:S01]  /*2190*/  IMAD R2, R26, R2, R5 ;  /* 0x000000021a027224 */ /* 0x000fe200078e0205 */
        /* <DEDUP_REMOVED lines=10> */
.L_x_33:
[----:B------:R-:W1:Y:S02]  /*2240*/  LDCU UR8, c[0x0][0xb30] ;  /* 0x00016600ff0877ac */ /* 0x000e640008000800 */
[----:B-1----:R-:W-:-:S09]  /*2250*/  UISETP.NE.AND UP0, UPT, UR8, 0x1, UPT ;  /* 0x000000010800788c */ /* 0x002fd2000bf05270 */
[----:B------:R-:W-:Y:S05]  /*2260*/  BRA.U UP0, `(.L_x_34) ;  /* 0x0000000100407547 */ /* 0x000fea000b800000 */
[----:B------:R-:W1:Y:S08]  /*2270*/  LDC.64 R4, c[0x0][0xb10] ;  /* 0x0002c400ff047b82 */ /* 0x000e700000000a00 */
[----:B------:R-:W2:Y:S08]  /*2280*/  LDC.64 R2, c[0x0][0xb18] ;  /* 0x0002c600ff027b82 */ /* 0x000eb00000000a00 */
[----:B------:R-:W3:Y:S08]  /*2290*/  LDC R6, c[0x0][0xb20] ;  /* 0x0002c800ff067b82 */ /* 0x000ef00000000800 */
[----:B------:R-:W4:Y:S01]  /*22a0*/  LDC R7, c[0x0][0xb0c] ;  /* 0x0002c300ff077b82 */ /* 0x000f220000000800 */
[----:B-1----:R-:W-:-:S05]  /*22b0*/  IMAD.HI.U32 R4, R10, R4, RZ ;  /* 0x000000040a047227 */ /* 0x002fca00078e00ff */
[----:B------:R-:W-:Y:S01]  /*22c0*/  SHF.R.U32.HI R4, RZ, R5, R4 ;  /* 0x00000005ff047219 */ /* 0x000fe20000011604 */
[----:B--2---:R-:W-:Y:S01]  /*22d0*/  IMAD.HI.U32 R3, R9, R3, RZ ;  /* 0x0000000309037227 */ /* 0x004fe200078e00ff */
[----:B------:R-:W-:-:S04]  /*22e0*/  ISETP.NE.AND P0, PT, R2, 0x1, PT ;  /* 0x000000010200780c */ /* 0x000fc80003f05270 */
[----:B---3--:R-:W-:-:S04]  /*22f0*/  SHF.R.U32.HI R3, RZ, R6, R3 ;  /* 0x00000006ff037219 */ /* 0x008fc80000011603 */
[----:B------:R-:W-:Y:S02]  /*2300*/  SEL R3, R9, R3, !P0 ;  /* 0x0000000309037207 */ /* 0x000fe40004000000 */
[----:B----4-:R-:W-:-:S04]  /*2310*/  ISETP.NE.AND P1, PT, R7, 0x1, PT ;  /* 0x000000010700780c */ /* 0x010fc80003f25270 */
[----:B------:R-:W-:-:S05]  /*2320*/  SEL R4, R10, R4, !P1 ;  /* 0x000000040a047207 */ /* 0x000fca0004800000 */
[----:B------:R-:W-:Y:S02]  /*2330*/  IMAD.IADD R5, R3, 0x1, -R4 ;  /* 0x0000000103057824 */ /* 0x000fe400078e0a04 */
[----:B------:R-:W-:Y:S02]  /*2340*/  IMAD.IADD R3, R4, 0x1, -R3 ;  /* 0x0000000104037824 */ /* 0x000fe400078e0a03 */
[----:B------:R-:W-:Y:S02]  /*2350*/  IMAD R10, R5, R7, R10 ;  /* 0x00000007050a7224 */ /* 0x000fe400078e020a */
[----:B------:R-:W-:-:S07]  /*2360*/  IMAD R9, R3, R2, R9 ;  /* 0x0000000203097224 */ /* 0x000fce00078e0209 */
.L_x_34:
[----:B------:R-:W-:Y:S01]  /*2370*/  VIADD R16, R16, 0x1 ;  /* 0x0000000110107836 */ /* 0x000fe20000000000 */
[----:B------:R-:W-:Y:S01]  /*2380*/  PLOP3.LUT P1, PT, PT, PT, PT, 0x80, 0x8 ;  /* 0x000000000008781c */ /* 0x000fe20003f2f070 */
[----:B------:R-:W-:Y:S02]  /*2390*/  IMAD.IADD R15, R10, 0x1, R63 ;  /* 0x000000010a0f7824 */ /* 0x000fe400078e023f */
[----:B------:R-:W-:Y:S01]  /*23a0*/  IMAD.IADD R14, R9, 0x1, R62 ;  /* 0x00000001090e7824 */ /* 0x000fe200078e023e */
[----:B------:R-:W-:-:S04]  /*23b0*/  ISETP.NE.AND P0, PT, R16, 0x2, PT ;  /* 0x000000021000780c */ /* 0x000fc80003f05270 */
[----:B------:R-:W-:Y:S02]  /*23c0*/  SEL R2, RZ, 0x1, P0 ;  /* 0x00000001ff027807 */ /* 0x000fe40000000000 */
[----:B------:R-:W-:Y:S02]  /*23d0*/  SEL R16, R16, RZ, P0 ;  /* 0x000000ff10107207 */ /* 0x000fe40000000000 */
[----:B------:R-:W-:Y:S01]  /*23e0*/  LOP3.LUT R13, R13, R2, RZ, 0x3c, !PT ;  /* 0x000000020d0d7212 */ /* 0x000fe200078e3cff */
[----:B------:R-:W-:Y:S06]  /*23f0*/  @P2 BRA `(.L_x_35) ;  /* 0xfffffff000482947 */ /* 0x000fec000383ffff */
[----:B------:R-:W-:Y:S01]  /*2400*/  UIADD3 UR4, UPT, UPT, UR4, 0x18, URZ ;  /* 0x0000001804047890 */ /* 0x000fe2000fffe0ff */
[----:B------:R-:W-:-:S03]  /*2410*/  SHF.L.U32 R2, R17, 0x1f, RZ ;  /* 0x0000001f11027819 */ /* 0x000fc600000006ff */
[----:B------:R-:W-:-:S09]  /*2420*/  ULEA UR5, UR6, UR4, 0x3 ;  /* 0x0000000406057291 */ /* 0x000fd2000f8e18ff */
[----:B------:R-:W1:Y:S02]  /*2430*/  SYNCS.PHASECHK.TRANS64.TRYWAIT P0, [UR5], R2 ;  /* 0x00000002ff0075a7 */ /* 0x000e640008001105 */
[----:B-1----:R-:W-:Y:S05]  /*2440*/  @!P0 BRA `(.L_x_36) ;  /* 0x0000007c00108947 */ /* 0x002fea0003800000 */
.L_x_171:
[----:B------:R-:W-:-:S04]  /*2450*/  UIADD3 UR6, UPT, UPT, UR6, 0x1, URZ ;  /* 0x0000000106067890 */ /* 0x000fc8000fffe0ff */
[----:B------:R-:W-:-:S04]  /*2460*/  UISETP.NE.AND UP0, UPT, UR6, 0x3, UPT ;  /* 0x000000030600788c */ /* 0x000fc8000bf05270 */
[----:B------:R-:W-:Y:S02]  /*2470*/  USEL UR7, URZ, 0x1, UP0 ;  /* 0x00000001ff077887 */ /* 0x000fe40008000000 */
[----:B------:R-:W-:-:S04]  /*2480*/  USEL UR6, UR6, URZ, UP0 ;  /* 0x000000ff06067287 */ /* 0x000fc80008000000 */
[----:B------:R-:W-:Y:S01]  /*2490*/  ULEA UR5, UR6, UR4, 0x3 ;  /* 0x0000000406057291 */ /* 0x000fe2000f8e18ff */
[----:B------:R-:W-:-:S04]  /*24a0*/  LOP3.LUT R17, R17, UR7, RZ, 0x3c, !PT ;  /* 0x0000000711117c12 */ /* 0x000fc8000f8e3cff */
[----:B-1----:R-:W-:-:S04]  /*24b0*/  SHF.L.U32 R2, R17, 0x1f, RZ ;  /* 0x0000001f11027819 */ /* 0x002fc800000006ff */
[----:B------:R-:W1:Y:S02]  /*24c0*/  SYNCS.PHASECHK.TRANS64.TRYWAIT P0, [UR5], R2 ;  /* 0x00000002ff0075a7 */ /* 0x000e640008001105 */
[----:B-1----:R-:W-:Y:S05]  /*24d0*/  @!P0 BRA `(.L_x_37) ;  /* 0x0000007c00048947 */ /* 0x002fea0003800000 */
.L_x_173:
[----:B------:R-:W-:-:S04]  /*24e0*/  UIADD3 UR6, UPT, UPT, UR6, 0x1, URZ ;  /* 0x0000000106067890 */ /* 0x000fc8000fffe0ff */
[----:B------:R-:W-:-:S04]  /*24f0*/  UISETP.NE.AND UP0, UPT, UR6, 0x3, UPT ;  /* 0x000000030600788c */ /* 0x000fc8000bf05270 */
[----:B------:R-:W-:Y:S02]  /*2500*/  USEL UR5, URZ, 0x1, UP0 ;  /* 0x00000001ff057887 */ /* 0x000fe40008000000 */
[----:B------:R-:W-:-:S04]  /*2510*/  USEL UR6, UR6, URZ, UP0 ;  /* 0x000000ff06067287 */ /* 0x000fc80008000000 */
[----:B------:R-:W-:Y:S01]  /*2520*/  ULEA UR6, UR6, UR4, 0x3 ;  /* 0x0000000406067291 */ /* 0x000fe2000f8e18ff */
[----:B-1----:R-:W-:-:S04]  /*2530*/  LOP3.LUT R2, R17, UR5, RZ, 0x3c, !PT ;  /* 0x0000000511027c12 */ /* 0x002fc8000f8e3cff */
[----:B------:R-:W-:Y:S01]  /*2540*/  SHF.L.U32 R2, R2, 0x1f, RZ ;  /* 0x0000001f02027819 */ /* 0x000fe200000006ff */
[----:B----4-:R-:W-:-:S07]  /*2550*/  IMAD.U32 R0, RZ, RZ, UR6 ;  /* 0x00000006ff007e24 */ /* 0x010fce000f8e00ff */
.L_x_38:
[----:B-1----:R1:W2:Y:S02]  /*2560*/  SYNCS.PHASECHK.TRANS64.TRYWAIT P0, [R0+URZ], R2 ;  /* 0x00000002000075a7 */ /* 0x0022a400080011ff */
[----:B--2---:R-:W-:Y:S05]  /*2570*/  @!P0 NANOSLEEP.SYNCS 0x989680 ;  /* 0x009896800000895d */ /* 0x004fea0003900000 */
[----:B------:R-:W2:Y:S02]  /*2580*/  @!P0 SYNCS.PHASECHK.TRANS64 P0, [R0+URZ], R2 ;  /* 0x00000002000085a7 */ /* 0x000ea400080010ff */
[----:B--2---:R-:W-:Y:S05]  /*2590*/  @P0 EXIT ;  /* 0x000000000000094d */ /* 0x004fea0003800000 */
[----:B------:R-:W-:Y:S05]  /*25a0*/  BRA `(.L_x_38) ;  /* 0xfffffffc00ec7947 */ /* 0x000fea000383ffff */
.L_x_17:
[----:B------:R-:W-:-:S04]  /*25b0*/  UISETP.NE.AND UP1, UPT, UR37, URZ, UPT ;  /* 0x000000ff2500728c */ /* 0x000fc8000bf25270 */
[----:B------:R-:W-:-:S09]  /*25c0*/  UISETP.NE.OR UP1, UPT, UR8, 0x1, UP1 ;  /* 0x000000010800788c */ /* 0x000fd20008f25670 */
[----:B------:R-:W-:Y:S05]  /*25d0*/  BRA.U UP1, `(.L_x_39) ;  /* 0x0000000501487547 */ /* 0x000fea000b800000 */
[----:B------:R-:W-:Y:S01]  /*25e0*/  ISETP.NE.AND P2, PT, R2, RZ, PT ;  /* 0x000000ff0200720c */ /* 0x000fe20003f45270 */
[----:B------:R-:W-:Y:S01]  /*25f0*/  IMAD.MOV.U32 R12, RZ, RZ, 0x1 ;  /* 0x00000001ff0c7424 */ /* 0x000fe200078e00ff */
[----:B------:R-:W-:Y:S02]  /*2600*/  CS2R R10, SRZ ;  /* 0x00000000000a7805 */ /* 0x000fe4000001ff00 */
[----:B------:R-:W-:Y:S01]  /*2610*/  CS2R R8, SRZ ;  /* 0x0000000000087805 */ /* 0x000fe2000001ff00 */
[----:B------:R-:W-:Y:S01]  /*2620*/  UMOV UR4, 0x400 ;  /* 0x0000040000047882 */ /* 0x000fe20000000000 */
[----:B------:R-:W-:Y:S01]  /*2630*/  UMOV UR6, URZ ;  /* 0x000000ff00067c82 */ /* 0x000fe20008000000 */
[----:B------:R-:W-:-:S12]  /*2640*/  ULEA UR37, UR37, UR4, 0x18 ;  /* 0x0000000425257291 */ /* 0x000fd8000f8ec0ff */
.L_x_43:
[----:B------:R-:W-:Y:S02]  /*2650*/  LEA R0, R8, UR37, 0x3 ;  /* 0x0000002508007c11 */ /* 0x000fe4000f8e18ff */
[----:B------:R-:W-:-:S03]  /*2660*/  SHF.L.U32 R4, R9, 0x1f, RZ ;  /* 0x0000001f09047819 */ /* 0x000fc600000006ff */
[----:B------:R-:W-:Y:S01]  /*2670*/  VIADD R5, R0, 0xf0 ;  /* 0x000000f000057836 */ /* 0x000fe20000000000 */
[----:B------:R-:W1:Y:S02]  /*2680*/  SYNCS.PHASECHK.TRANS64.TRYWAIT P0, [R0+URZ+0xe0], R4 ;  /* 0x0000e004000075a7 */ /* 0x000e6400080011ff */
[----:B-1----:R-:W-:Y:S05]  /*2690*/  @!P0 BRA `(.L_x_40) ;  /* 0x0000007800ac8947 */ /* 0x002fea0003800000 */
.L_x_174:
[----:B------:R-:W-:Y:S01]  /*26a0*/  ULEA UR5, UR6, UR37, 0x3 ;  /* 0x0000002506057291 */ /* 0x000fe2000f8e18ff */
[----:B-1----:R-:W-:Y:S01]  /*26b0*/  PRMT R0, RZ, 0x654, R5 ;  /* 0x00000654ff007816 */ /* 0x002fe20000000005 */
[----:B------:R-:W-:Y:S01]  /*26c0*/  @!P2 IMAD.MOV.U32 R4, RZ, RZ, 0x10 ;  /* 0x00000010ff04a424 */ /* 0x000fe200078e00ff */
[----:B------:R-:W-:Y:S01]  /*26d0*/  SHF.L.U32 R5, R12, 0x1f, RZ ;  /* 0x0000001f0c057819 */ /* 0x000fe200000006ff */
[----:B------:R-:W-:Y:S01]  /*26e0*/  UIADD3 UR4, UPT, UPT, UR5, 0x80, URZ ;  /* 0x0000008005047890 */ /* 0x000fe2000fffe0ff */
[----:B------:R1:W-:Y:S05]  /*26f0*/  SYNCS.ARRIVE.TRANS64.RED.A1T0 RZ, [R0+URZ], RZ ;  /* 0x000000ff00ff79a7 */ /* 0x0003ea00081004ff */
[----:B------:R-:W-:Y:S01]  /*2700*/  IMAD.U32 R6, RZ, RZ, UR4 ;  /* 0x00000004ff067e24 */ /* 0x000fe2000f8e00ff */
[----:B------:R-:W2:Y:S04]  /*2710*/  SYNCS.PHASECHK.TRANS64.TRYWAIT P0, [UR5+0x90], R5 ;  /* 0x00009005ff0075a7 */ /* 0x000ea80008001105 */
[----:B------:R-:W-:Y:S01]  /*2720*/  PRMT R6, R2, 0x654, R6 ;  /* 0x0000065402067816 */ /* 0x000fe20000000006 */
[----:B-12---:R-:W-:Y:S06]  /*2730*/  @!P0 BRA `(.L_x_41) ;  /* 0x0000007800988947 */ /* 0x006fec0003800000 */
.L_x_176:
[----:B------:R-:W-:Y:S01]  /*2740*/  ULEA UR4, UR6, UR37, 0x4 ;  /* 0x0000002506047291 */ /* 0x000fe2000f8e20ff */
[----:B------:R-:W-:Y:S01]  /*2750*/  SEL R3, R6, R3, !P2 ;  /* 0x0000000306037207 */ /* 0x000fe20005000000 */
[----:B------:R-:W-:Y:S01]  /*2760*/  UIADD3 UR5, UPT, UPT, UR5, 0x80, URZ ;  /* 0x0000008005057890 */ /* 0x000fe2000fffe0ff */
[----:B-1----:R-:W-:Y:S01]  /*2770*/  LEA R0, R11, UR37, 0x3 ;  /* 0x000000250b007c11 */ /* 0x002fe2000f8e18ff */
[----:B------:R-:W-:Y:S01]  /*2780*/  UIADD3 UR4, UPT, UPT, UR4, 0x110, URZ ;  /* 0x0000011004047890 */ /* 0x000fe2000fffe0ff */
[----:B------:R1:W-:Y:S01]  /*2790*/  @!P2 SYNCS.ARRIVE.TRANS64.RED RZ, [R3+URZ], R4 ;  /* 0x0000000403ffa9a7 */ /* 0x0003e200080004ff */
[----:B------:R-:W-:Y:S01]  /*27a0*/  UIADD3 UR6, UPT, UPT, UR6, 0x1, URZ ;  /* 0x0000000106067890 */ /* 0x000fe2000fffe0ff */
[----:B------:R-:W-:-:S03]  /*27b0*/  VIADD R8, R8, 0x1 ;  /* 0x0000000108087836 */ /* 0x000fc60000000000 */
[----:B------:R-:W-:Y:S02]  /*27c0*/  UISETP.NE.AND UP0, UPT, UR6, 0x2, UPT ;  /* 0x000000020600788c */ /* 0x000fe4000bf05270 */
[----:B------:R-:W-:Y:S01]  /*27d0*/  ISETP.NE.AND P0, PT, R8, 0x2, PT ;  /* 0x000000020800780c */ /* 0x000fe20003f05270 */
[----:B------:R-:W-:Y:S06]  /*27e0*/  UGETNEXTWORKID.BROADCAST [UR4], [UR5] ;  /* 0x00000000040073ca */ /* 0x000fec0008000100 */
[----:B------:R-:W-:Y:S02]  /*27f0*/  USEL UR4, URZ, 0x1, UP0 ;  /* 0x00000001ff047887 */ /* 0x000fe40008000000 */
[----:B------:R-:W-:-:S04]  /*2800*/  USEL UR6, UR6, URZ, UP0 ;  /* 0x000000ff06067287 */ /* 0x000fc80008000000 */
[----:B------:R-:W-:Y:S02]  /*2810*/  LOP3.LUT R12, R12, UR4, RZ, 0x3c, !PT ;  /* 0x000000040c0c7c12 */ /* 0x000fe4000f8e3cff */
[----:B-1----:R-:W-:-:S04]  /*2820*/  SHF.L.U32 R4, R10, 0x1f, RZ ;  /* 0x0000001f0a047819 */ /* 0x002fc800000006ff */
[----:B------:R-:W1:Y:S02]  /*2830*/  SYNCS.PHASECHK.TRANS64.TRYWAIT P1, [R0+URZ+0x80], R4 ;  /* 0x00008004000075a7 */ /* 0x000e6400080211ff */
[----:B-1----:R-:W-:Y:S05]  /*2840*/  @!P1 BRA `(.L_x_42) ;  /* 0x00000078006c9947 */ /* 0x002fea0003800000 */
.L_x_177:
[C---:B-1----:R-:W-:Y:S01]  /*2850*/  LEA R4, R11.reuse, UR37, 0x4 ;  /* 0x000000250b047c11 */ /* 0x042fe2000f8e20ff */
[----:B------:R-:W-:Y:S01]  /*2860*/  VIADD R0, R0, 0x90 ;  /* 0x0000009000007836 */ /* 0x000fe20000000000 */
[----:B------:R-:W-:Y:S01]  /*2870*/  SEL R8, R8, RZ, P0 ;  /* 0x000000ff08087207 */ /* 0x000fe20000000000 */
[----:B------:R-:W-:-:S03]  /*2880*/  VIADD R11, R11, 0x1 ;  /* 0x000000010b0b7836 */ /* 0x000fc60000000000 */
[----:B------:R-:W1:Y:S01]  /*2890*/  LDS.128 R4, [R4+0x110] ;  /* 0x0001100004047984 */ /* 0x000e620000000c00 */
[----:B------:R-:W-:Y:S02]  /*28a0*/  PRMT R0, RZ, 0x654, R0 ;  /* 0x00000654ff007816 */ /* 0x000fe40000000000 */
[C---:B------:R-:W-:Y:S01]  /*28b0*/  ISETP.NE.AND P1, PT, R11.reuse, 0x2, PT ;  /* 0x000000020b00780c */ /* 0x040fe20003f25270 */
[----:B------:R-:W-:Y:S01]  /*28c0*/  @!PT LDS RZ, [RZ] ;  /* 0x00000000fffff984 */ /* 0x000fe20000000800 */
[----:B------:R-:W-:Y:S01]  /*28d0*/  @!PT LDS RZ, [RZ] ;  /* 0x00000000fffff984 */ /* 0x000fe20000000800 */
[----:B------:R-:W-:Y:S01]  /*28e0*/  @!PT LDS RZ, [RZ] ;  /* 0x00000000fffff984 */ /* 0x000fe20000000800 */
[----:B------:R-:W-:Y:S01]  /*28f0*/  @!PT LDS RZ, [RZ] ;  /* 0x00000000fffff984 */ /* 0x000fe20000000800 */
[----:B------:R2:W-:Y:S06]  /*2900*/  MEMBAR.ALL.CTA ;  /* 0x0000000000007992 */ /* 0x0005ec0000008000 */
[----:B--2---:R-:W2:Y:S01]  /*2910*/  FENCE.VIEW.ASYNC.S ;  /* 0x00000000000073c6 */ /* 0x004ea20000000000 */
[----:B------:R-:W-:Y:S01]  /*2920*/  SEL R11, R11, RZ, P1 ;  /* 0x000000ff0b0b7207 */ /* 0x000fe20000800000 */
[----:B--2---:R2:W-:Y:S01]  /*2930*/  SYNCS.ARRIVE.TRANS64.RED.A1T0 RZ, [R0+URZ], RZ ;  /* 0x000000ff00ff79a7 */ /* 0x0045e200081004ff */
[----:B-1----:R-:W-:-:S02]  /*2940*/  LOP3.LUT P3, RZ, R6, 0x1, RZ, 0xc0, !PT ;  /* 0x0000000106ff7812 */ /* 0x002fc4000786c0ff */
[----:B------:R-:W-:-:S04]  /*2950*/  SEL R4, RZ, 0x1, P1 ;  /* 0x00000001ff047807 */ /* 0x000fc80000800000 */
[----:B------:R-:W-:Y:S02]  /*2960*/  LOP3.LUT R10, R10, R4, RZ, 0x3c, !PT ;  /* 0x000000040a0a7212 */ /* 0x000fe400078e3cff */
[----:B--2---:R-:W-:-:S04]  /*2970*/  SEL R0, RZ, 0x1, P0 ;  /* 0x00000001ff007807 */ /* 0x004fc80000000000 */
[----:B------:R-:W-:Y:S01]  /*2980*/  LOP3.LUT R9, R9, R0, RZ, 0x3c, !PT ;  /* 0x0000000009097212 */ /* 0x000fe200078e3cff */
[----:B------:R-:W-:Y:S06]  /*2990*/  @P3 BRA `(.L_x_43) ;  /* 0xfffffffc002c3947 */ /* 0x000fec000383ffff */
[----:B------:R-:W-:Y:S01]  /*29a0*/  ULEA UR5, UR6, UR37, 0x3 ;  /* 0x0000002506057291 */ /* 0x000fe2000f8e18ff */
[----:B------:R-:W-:-:S08]  /*29b0*/  SHF.L.U32 R2, R12, 0x1f, RZ ;  /* 0x0000001f0c027819 */ /* 0x000fd000000006ff */
[----:B------:R-:W1:Y:S02]  /*29c0*/  SYNCS.PHASECHK.TRANS64 P0, [UR5+0x90], R2 ;  /* 0x00009002ff0075a7 */ /* 0x000e640008001005 */
[----:B-1----:R-:W-:Y:S05]  /*29d0*/  @P0 BRA `(.L_x_44) ;  /* 0x0000000000080947 */ /* 0x002fea0003800000 */
[----:B------:R-:W1:Y:S02]  /*29e0*/  SYNCS.PHASECHK.TRANS64.TRYWAIT P0, [UR5+0x90], R2 ;  /* 0x00009002ff0075a7 */ /* 0x000e640008001105 */
[----:B-1----:R-:W-:Y:S05]  /*29f0*/  @!P0 BRA `(.L_x_45) ;  /* 0x0000007800148947 */ /* 0x002fea0003800000 */
.L_x_44:
[----:B------:R-:W-:-:S04]  /*2a00*/  UIADD3 UR4, UPT, UPT, UR6, 0x1, URZ ;  /* 0x0000000106047890 */ /* 0x000fc8000fffe0ff */
[----:B------:R-:W-:-:S04]  /*2a10*/  UISETP.NE.AND UP0, UPT, UR4, 0x2, UPT ;  /* 0x000000020400788c */ /* 0x000fc8000bf05270 */
[----:B------:R-:W-:Y:S02]  /*2a20*/  USEL UR7, URZ, 0x1, UP0 ;  /* 0x00000001ff077887 */ /* 0x000fe40008000000 */
[----:B------:R-:W-:-:S04]  /*2a30*/  USEL UR4, UR4, URZ, UP0 ;  /* 0x000000ff04047287 */ /* 0x000fc80008000000 */
[----:B------:R-:W-:Y:S01]  /*2a40*/  ULEA UR4, UR4, UR37, 0x3 ;  /* 0x0000002504047291 */ /* 0x000fe2000f8e18ff */
[----:B-1----:R-:W-:-:S04]  /*2a50*/  LOP3.LUT R2, R12, UR7, RZ, 0x3c, !PT ;  /* 0x000000070c027c12 */ /* 0x002fc8000f8e3cff */
[----:B------:R-:W-:-:S04]  /*2a60*/  SHF.L.U32 R0, R2, 0x1f, RZ ;  /* 0x0000001f02007819 */ /* 0x000fc800000006ff */
[----:B------:R-:W1:Y:S02]  /*2a70*/  SYNCS.PHASECHK.TRANS64 P0, [UR4+0x90], R0 ;  /* 0x00009000ff0075a7 */ /* 0x000e640008001004 */
[----:B-1----:R-:W-:Y:S05]  /*2a80*/  @P0 EXIT ;  /* 0x000000000000094d */ /* 0x002fea0003800000 */
[----:B------:R-:W-:Y:S02]  /*2a90*/  SHF.L.U32 R2, R2, 0x1f, RZ ;  /* 0x0000001f02027819 */ /* 0x000fe400000006ff */
[----:B------:R-:W-:-:S07]  /*2aa0*/  MOV R0, UR4 ;  /* 0x0000000400007c02 */ /* 0x000fce0008000f00 */
.L_x_46:
[----:B-1----:R1:W2:Y:S02]  /*2ab0*/  SYNCS.PHASECHK.TRANS64.TRYWAIT P0, [R0+URZ+0x90], R2 ;  /* 0x00009002000075a7 */ /* 0x0022a400080011ff */
[----:B--2---:R-:W-:Y:S05]  /*2ac0*/  @!P0 NANOSLEEP.SYNCS 0x989680 ;  /* 0x009896800000895d */ /* 0x004fea0003900000 */
[----:B------:R-:W2:Y:S02]  /*2ad0*/  @!P0 SYNCS.PHASECHK.TRANS64 P0, [R0+URZ+0x90], R2 ;  /* 0x00009002000085a7 */ /* 0x000ea400080010ff */
[----:B--2---:R-:W-:Y:S05]  /*2ae0*/  @P0 EXIT ;  /* 0x000000000000094d */ /* 0x004fea0003800000 */
[----:B------:R-:W-:Y:S05]  /*2af0*/  BRA `(.L_x_46) ;  /* 0xfffffffc00ec7947 */ /* 0x000fea000383ffff */
.L_x_39:
[----:B------:R-:W-:-:S09]  /*2b00*/  UISETP.NE.AND UP1, UPT, UR8, URZ, UPT ;  /* 0x000000ff0800728c */ /* 0x000fd2000bf25270 */
[----:B------:R-:W-:Y:S05]  /*2b10*/  BRA.U UP1, `(.L_x_47) ;  /* 0x0000001101247547 */ /* 0x000fea000b800000 */
[----:B------:R-:W-:Y:S01]  /*2b20*/  UMOV UR4, 0x40 ;  /* 0x0000004000047882 */ /* 0x000fe20000000000 */
[----:B------:R-:W-:Y:S01]  /*2b30*/  NOP ;  /* 0x0000000000007918 */ /* 0x000fe20000000000 */
[----:B------:R-:W-:Y:S01]  /*2b40*/  ULEA UR4, UR37, UR4, 0x18 ;  /* 0x0000000425047291 */ /* 0x000fe2000f8ec0ff */
[----:B------:R-:W-:Y:S02]  /*2b50*/  UMOV UR5, 0x400 ;  /* 0x0000040000057882 */ /* 0x000fe40000000000 */
[----:B------:R-:W-:-:S06]  /*2b60*/  ULEA UR37, UR37, UR5, 0x18 ;  /* 0x0000000525257291 */ /* 0x000fcc000f8ec0ff */
[----:B------:R-:W1:Y:S02]  /*2b70*/  LDS.U8 R0, [UR4+0x1c] ;  /* 0x00001c04ff007984 */ /* 0x000e640008000000 */
[----:B-1----:R-:W-:-:S13]  /*2b80*/  ISETP.NE.AND P0, PT, R0, RZ, PT ;  /* 0x000000ff0000720c */ /* 0x002fda0003f05270 */
[----:B------:R-:W-:Y:S05]  /*2b90*/  @P0 BRA `(.L_x_48) ;  /* 0x0000000000580947 */ /* 0x000fea0003800000 */
[----:B------:R-:W-:-:S13]  /*2ba0*/  ELECT P0, URZ, PT ;  /* 0x0000000000ff782f */ /* 0x000fda0003800000 */
[----:B------:R-:W-:Y:S05]  /*2bb0*/  @!P0 BRA `(.L_x_49) ;  /* 0x0000000000608947 */ /* 0x000fea0003800000 */
[----:B------:R-:W-:Y:S01]  /*2bc0*/  UMOV UR5, 0x10 ;  /* 0x0000001000057882 */ /* 0x000fe20000000000 */
[----:B------:R-:W-:Y:S01]  /*2bd0*/  HFMA2 R0, -RZ, RZ, 0, 5.9604644775390625e-08 ;  /* 0x00000001ff007431 */ /* 0x000fe200000001ff */
[----:B------:R-:W-:-:S03]  /*2be0*/  MOV R2, 0xffff ;  /* 0x0000ffff00027802 */ /* 0x000fc60000000f00 */
[----:B------:R-:W-:Y:S04]  /*2bf0*/  DEPBAR.LE SB1, 0x36 ;  /* 0x00009d800000791a */ /* 0x000fe80000000000 */
[----:B------:R-:W1:Y:S02]  /*2c00*/  UTCATOMSWS.FIND_AND_SET.ALIGN UP0, UR5, UR5 ;  /* 0x00000005000575e3 */ /* 0x000e640008000800 */
[----:B-1----:R-:W-:Y:S01]  /*2c10*/  MOV R3, UR5 ;  /* 0x0000000500037c02 */ /* 0x002fe20008000f00 */
[----:B------:R-:W-:Y:S06]  /*2c20*/  BRA.U UP0, `(.L_x_50) ;  /* 0x0000000100187547 */ /* 0x000fec000b800000 */
.L_x_51:
[----:B------:R-:W-:Y:S05]  /*2c30*/  NANOSLEEP 0x64 ;  /* 0x000000640000795d */ /* 0x000fea0003800000 */
[----:B------:R-:W-:-:S05]  /*2c40*/  UMOV UR5, 0x10 ;  /* 0x0000001000057882 */ /* 0x000fca0000000000 */
[----:B------:R-:W-:Y:S04]  /*2c50*/  DEPBAR.LE SB1, 0x36 ;  /* 0x00009d800000791a */ /* 0x000fe80000000000 */
[----:B------:R-:W1:Y:S02]  /*2c60*/  UTCATOMSWS.FIND_AND_SET.ALIGN UP0, UR5, UR5 ;  /* 0x00000005000575e3 */ /* 0x000e640008000800 */
[----:B-1----:R-:W-:Y:S01]  /*2c70*/  MOV R3, UR5 ;  /* 0x0000000500037c02 */ /* 0x002fe20008000f00 */
[----:B------:R-:W-:Y:S05]  /*2c80*/  BRA.U !UP0, `(.L_x_51) ;  /* 0xfffffffd08e87547 */ /* 0x000fea000b83ffff */
.L_x_50:
[-C--:B------:R-:W-:Y:S02]  /*2c90*/  SHF.L.U32 R2, R2, R3.reuse, RZ ;  /* 0x0000000302027219 */ /* 0x080fe400000006ff */
[----:B------:R-:W-:Y:S01]  /*2ca0*/  SHF.L.U32 R0, R0, R3, RZ ;  /* 0x0000000300007219 */ /* 0x000fe200000006ff */
[----:B------:R-:W-:Y:S02]  /*2cb0*/  IMAD.SHL.U32 R3, R3, 0x20, RZ ;  /* 0x0000002003037824 */ /* 0x000fe400078e00ff */
[----:B------:R1:W-:Y:S04]  /*2cc0*/  ATOMS.OR RZ, [UR4+0x14], R2 ;  /* 0x00001402ffff798c */ /* 0x0003e8000b000004 */
[----:B------:R1:W-:Y:S04]  /*2cd0*/  ATOMS.OR RZ, [UR4+0x18], R0 ;  /* 0x00001800ffff798c */ /* 0x0003e8000b000004 */
[----:B------:R1:W-:Y:S01]  /*2ce0*/  STS [UR37+0x130], R3 ;  /* 0x00013003ff007988 */ /* 0x0003e20008000825 */
[----:B------:R-:W-:Y:S05]  /*2cf0*/  BRA `(.L_x_49) ;  /* 0x0000000000107947 */ /* 0x000fea0003800000 */
.L_x_48:
[----:B------:R-:W-:Y:S02]  /*2d00*/  MOV R0, 0xffffffff ;  /* 0xffffffff00007802 */ /* 0x000fe40000000f00 */
[----:B------:R-:W-:-:S03]  /*2d10*/  MOV R2, 0x2d40 ;  /* 0x00002d4000027802 */ /* 0x000fc60000000f00 */
[----:B------:R1:W-:Y:S04]  /*2d20*/  STS [UR37+0x130], R0 ;  /* 0x00013000ff007988 */ /* 0x0003e80008000825 */
[----:B-1-3-5:R-:W-:Y:S05]  /*2d30*/  CALL.REL.NOINC `($__internal_1_$__cuda_sm10x_tcgen05_guardrail_trap_phase_invalid_during_alloc) ;  /* 0x00000080000c7944 */ /* 0x02afea0003c00000 */
.L_x_49:
[----:B------:R-:W-:Y:S05]  /*2d40*/  WARPSYNC.ALL ;  /* 0x0000000000007948 */ /* 0x000fea0003800000 */
[----:B------:R-:W2:Y:S01]  /*2d50*/  S2UR UR5, SR_CgaCtaId ;  /* 0x00000000000579c3 */ /* 0x000ea20000008800 */
[----:B------:R-:W-:Y:S01]  /*2d60*/  UMOV UR4, 0x400 ;  /* 0x0000040000047882 */ /* 0x000fe20000000000 */
[----:B------:R-:W-:-:S06]  /*2d70*/  NOP ;  /* 0x0000000000007918 */ /* 0x000fcc0000000000 */
[----:B------:R-:W-:Y:S06]  /*2d80*/  BAR.ARV 0x6, 0xa0 ;  /* 0x0182800000007b1d */ /* 0x000fec0000002000 */
[----:B------:R-:W4:Y:S01]  /*2d90*/  LDCU UR7, c[0x0][0x38c] ;  /* 0x00007180ff0777ac */ /* 0x000f220008000800 */
[----:B------:R-:W-:Y:S01]  /*2da0*/  IMAD.MOV.U32 R11, RZ, RZ, 0x1 ;  /* 0x00000001ff0b7424 */ /* 0x000fe200078e00ff */
[----:B------:R-:W-:Y:S01]  /*2db0*/  CS2R R8, SRZ ;  /* 0x0000000000087805 */ /* 0x000fe2000001ff00 */
[----:B------:R-:W-:Y:S01]  /*2dc0*/  IMAD.MOV.U32 R10, RZ, RZ, RZ ;  /* 0x000000ffff0a7224 */ /* 0x000fe200078e00ff */
[----:B------:R-:W3:Y:S01]  /*2dd0*/  LDCU UR6, c[0x0][0x38c] ;  /* 0x00007180ff0677ac */ /* 0x000ee20008000800 */
[----:B------:R-:W-:Y:S01]  /*2de0*/  UMOV UR15, URZ ;  /* 0x000000ff000f7c82 */ /* 0x000fe20008000000 */
[----:B------:R-:W-:Y:S01]  /*2df0*/  UMOV UR14, URZ ;  /* 0x000000ff000e7c82 */ /* 0x000fe20008000000 */
[----:B--2---:R-:W-:Y:S01]  /*2e00*/  ULEA UR5, UR5, UR4, 0x18 ;  /* 0x0000000405057291 */ /* 0x004fe2000f8ec0ff */
[----:B------:R-:W-:Y:S01]  /*2e10*/  UMOV UR32, 0x0 ;  /* 0x0000000000207882 */ /* 0x000fe20000000000 */
[----:B------:R-:W-:-:S02]  /*2e20*/  UMOV UR33, 0x8200910 ;  /* 0x0820091000217882 */ /* 0x000fc40000000000 */
[----:B------:R-:W-:Y:S02]  /*2e30*/  UIADD3 UR9, UPT, UPT, UR5, 0x8400, URZ ;  /* 0x0000840005097890 */ /* 0x000fe4000fffe0ff */
[----:B------:R-:W-:Y:S02]  /*2e40*/  UIADD3 UR10, UPT, UPT, UR5, 0x20400, URZ ;  /* 0x00020400050a7890 */ /* 0x000fe4000fffe0ff */
[----:B----4-:R-:W-:Y:S01]  /*2e50*/  UIADD3 UR7, UPT, UPT, UR7, 0x3f, URZ ;  /* 0x0000003f07077890 */ /* 0x010fe2000fffe0ff */
[----:B-1----:R-:W1:Y:S01]  /*2e60*/  LDS R0, [UR5+0x130] ;  /* 0x00013005ff007984 */ /* 0x002e620008000800 */
[----:B------:R-:W-:Y:S02]  /*2e70*/  USHF.R.U32.HI UR9, URZ, 0x4, UR9 ;  /* 0x00000004ff097899 */ /* 0x000fe40008011609 */
[----:B------:R-:W-:Y:S02]  /*2e80*/  USHF.R.S32.HI UR4, URZ, 0x1f, UR7 ;  /* 0x0000001fff047899 */ /* 0x000fe40008011407 */
[----:B------:R-:W-:-:S02]  /*2e90*/  USHF.R.U32.HI UR10, URZ, 0x4, UR10 ;  /* 0x00000004ff0a7899 */ /* 0x000fc4000801160a */
[----:B------:R-:W-:Y:S02]  /*2ea0*/  ULEA.HI UR4, UR4, UR7, URZ, 0x6 ;  /* 0x0000000704047291 */ /* 0x000fe4000f8f30ff */
[----:B------:R-:W-:Y:S02]  /*2eb0*/  ULOP3.LUT UR9, UR9, 0x3fff, URZ, 0xc0, !UPT ;  /* 0x00003fff09097892 */ /* 0x000fe4000f8ec0ff */
[----:B------:R-:W-:Y:S02]  /*2ec0*/  USHF.R.S32.HI UR4, URZ, 0x6, UR4 ;  /* 0x00000006ff047899 */ /* 0x000fe40008011404 */
[----:B------:R-:W-:Y:S02]  /*2ed0*/  ULOP3.LUT UR10, UR10, 0x3fff, URZ, 0xc0, !UPT ;  /* 0x00003fff0a0a7892 */ /* 0x000fe4000f8ec0ff */
[----:B------:R-:W-:Y:S01]  /*2ee0*/  UISETP.LT.AND UP0, UPT, UR4, 0x1, UPT ;  /* 0x000000010400788c */ /* 0x000fe2000bf01270 */
[----:B------:R-:W-:Y:S01]  /*2ef0*/  UMOV UR30, 0x0 ;  /* 0x00000000001e7882 */ /* 0x000fe20000000000 */
[----:B------:R-:W-:-:S02]  /*2f00*/  UMOV UR31, 0x8200910 ;  /* 0x08200910001f7882 */ /* 0x000fc40000000000 */
[----:B------:R-:W-:Y:S01]  /*2f10*/  USEL UR8, UR4, 0x1, !UP0 ;  /* 0x0000000104087887 */ /* 0x000fe2000c000000 */
[----:B------:R-:W-:Y:S01]  /*2f20*/  UMOV UR28, 0x0 ;  /* 0x00000000001c7882 */ /* 0x000fe20000000000 */
[----:B------:R-:W-:Y:S01]  /*2f30*/  UMOV UR29, 0x8200910 ;  /* 0x08200910001d7882 */ /* 0x000fe20000000000 */
[----:B------:R-:W-:Y:S01]  /*2f40*/  UMOV UR26, 0x0 ;  /* 0x00000000001a7882 */ /* 0x000fe20000000000 */
[----:B------:R-:W-:Y:S01]  /*2f50*/  UMOV UR27, 0x8200910 ;  /* 0x08200910001b7882 */ /* 0x000fe20000000000 */
[----:B------:R-:W-:Y:S01]  /*2f60*/  UMOV UR24, 0x0 ;  /* 0x0000000000187882 */ /* 0x000fe20000000000 */
[----:B------:R-:W-:Y:S01]  /*2f70*/  UMOV UR25, 0x8200910 ;  /* 0x0820091000197882 */ /* 0x000fe20000000000 */
[----:B------:R-:W-:Y:S01]  /*2f80*/  UMOV UR22, 0x0 ;  /* 0x0000000000167882 */ /* 0x000fe20000000000 */
[----:B------:R-:W-:Y:S01]  /*2f90*/  UMOV UR23, 0x8200910 ;  /* 0x0820091000177882 */ /* 0x000fe20000000000 */
[----:B------:R-:W-:Y:S02]  /*2fa0*/  ULOP3.LUT UR9, UR9, 0x10000, URZ, 0xfc, !UPT ;  /* 0x0001000009097892 */ /* 0x000fe4000f8efcff */
[----:B------:R-:W-:-:S02]  /*2fb0*/  ULOP3.LUT UR10, UR10, 0x10000, URZ, 0xfc, !UPT ;  /* 0x000100000a0a7892 */ /* 0x000fc4000f8efcff */
[----:B------:R-:W-:Y:S02]  /*2fc0*/  UIADD3 UR8, UPT, UPT, -UR8, URZ, URZ ;  /* 0x000000ff08087290 */ /* 0x000fe4000fffe1ff */
[----:B---3--:R-:W-:Y:S01]  /*2fd0*/  UISETP.GE.AND UP3, UPT, UR6, 0x1, UPT ;  /* 0x000000010600788c */ /* 0x008fe2000bf66270 */
[----:B------:R-:W-:Y:S01]  /*2fe0*/  UMOV UR20, 0x0 ;  /* 0x0000000000147882 */ /* 0x000fe20000000000 */
[----:B------:R-:W-:Y:S01]  /*2ff0*/  UMOV UR21, 0x8200910 ;  /* 0x0820091000157882 */ /* 0x000fe20000000000 */
[----:B------:R-:W-:Y:S01]  /*3000*/  UMOV UR18, 0x0 ;  /* 0x0000000000127882 */ /* 0x000fe20000000000 */
[----:B-1----:R-:W-:Y:S01]  /*3010*/  R2UR UR16, R0 ;  /* 0x00000000001072ca */ /* 0x002fe200000e0000 */
[----:B------:R-:W-:-:S14]  /*3020*/  UMOV UR19, 0x8200910 ;  /* 0x0820091000137882 */ /* 0x000fdc0000000000 */
.L_x_58:
[----:B------:R-:W-:Y:S02]  /*3030*/  LEA R0, R10, UR5, 0x3 ;  /* 0x000000050a007c11 */ /* 0x000fe4000f8e18ff */
[----:B------:R-:W-:Y:S02]  /*3040*/  SHF.L.U32 R2, R9, 0x1f, RZ ;  /* 0x0000001f09027819 */ /* 0x000fe400000006ff */
[----:B------:R-:W-:Y:S01]  /*3050*/  PLOP3.LUT P0, PT, PT, PT, UP3, 0x80, 0x8 ;  /* 0x000000000008781c */ /* 0x000fe20003f0f038 */
[----:B------:R-:W-:Y:S01]  /*3060*/  VIADD R3, R0, 0x90 ;  /* 0x0000009000037836 */ /* 0x000fe20000000000 */
[----:B-1----:R-:W1:Y:S02]  /*3070*/  SYNCS.PHASECHK.TRANS64.TRYWAIT P1, [R0+URZ+0x80], R2 ;  /* 0x00008002000075a7 */ /* 0x002e6400080211ff */
[----:B-1-3--:R-:W-:Y:S09]  /*3080*/  @!P1 BRA `(.L_x_52) ;  /* 0x0000007000889947 */ /* 0x00aff20003800000 */
.L_x_179:
[----:B------:R-:W-:Y:S01]  /*3090*/  LEA R4, R10, UR5, 0x4 ;  /* 0x000000050a047c11 */ /* 0x000fe2000f8e20ff */
[----:B------:R-:W-:Y:S01]  /*30a0*/  @UP3 ULEA UR7, UR14, UR5, 0x3 ;  /* 0x000000050e073291 */ /* 0x000fe2000f8e18ff */
[----:B------:R-:W-:Y:S01]  /*30b0*/  PLOP3.LUT P2, PT, PT, PT, PT, 0x80, 0x8 ;  /* 0x000000000008781c */ /* 0x000fe20003f4f070 */
[----:B------:R-:W-:Y:S01]  /*30c0*/  ULEA UR6, UR15, UR5, 0x3 ;  /* 0x000000050f067291 */ /* 0x000fe2000f8e18ff */
[----:B------:R-:W-:Y:S02]  /*30d0*/  PRMT R3, RZ, 0x654, R3 ;  /* 0x00000654ff037816 */ /* 0x000fe40000000003 */
[----:B------:R-:W2:Y:S01]  /*30e0*/  LDS.128 R4, [R4+0x110] ;  /* 0x0001100004047984 */ /* 0x000ea20000000c00 */
[----:B-1----:R-:W-:Y:S02]  /*30f0*/  @P0 SHF.L.U32 R2, R8, 0x1f, RZ ;  /* 0x0000001f08020819 */ /* 0x002fe400000006ff */
[----:B------:R-:W-:Y:S01]  /*3100*/  SHF.L.U32 R0, R11, 0x1f, RZ ;  /* 0x0000001f0b007819 */ /* 0x000fe200000006ff */
[----:B------:R-:W-:Y:S01]  /*3110*/  @!PT LDS RZ, [RZ] ;  /* 0x00000000fffff984 */ /* 0x000fe20000000800 */
[----:B------:R-:W-:Y:S01]  /*3120*/  @!PT LDS RZ, [RZ] ;  /* 0x00000000fffff984 */ /* 0x000fe20000000800 */
[----:B------:R-:W-:Y:S01]  /*3130*/  @!PT LDS RZ, [RZ] ;  /* 0x00000000fffff984 */ /* 0x000fe20000000800 */
[----:B------:R-:W-:Y:S01]  /*3140*/  @!PT LDS RZ, [RZ] ;  /* 0x00000000fffff984 */ /* 0x000fe20000000800 */
[----:B------:R1:W-:Y:S06]  /*3150*/  MEMBAR.ALL.CTA ;  /* 0x0000000000007992 */ /* 0x0003ec0000008000 */
[----:B-1----:R-:W1:Y:S02]  /*3160*/  FENCE.VIEW.ASYNC.S ;  /* 0x00000000000073c6 */ /* 0x002e640000000000 */
[----:B-1----:R1:W-:Y:S01]  /*3170*/  SYNCS.ARRIVE.TRANS64.RED.A1T0 RZ, [R3+URZ], RZ ;  /* 0x000000ff03ff79a7 */ /* 0x0023e200081004ff */
[----:B------:R1:W3:Y:S01]  /*3180*/  @P0 SYNCS.PHASECHK.TRANS64.TRYWAIT P2, [UR7], R2 ;  /* 0x00000002ff0005a7 */ /* 0x0002e20008041107 */
[----:B------:R-:W-:Y:S01]  /*3190*/  ULEA UR7, UR15, UR16, 0x7 ;  /* 0x000000100f077291 */ /* 0x000fe2000f8e38ff */
[----:B--2---:R-:W-:Y:S01]  /*31a0*/  LOP3.LUT P1, RZ, R6, 0x1, RZ, 0xc0, !PT ;  /* 0x0000000106ff7812 */ /* 0x004fe2000782c0ff */
[----:B------:R-:W2:Y:S02]  /*31b0*/  SYNCS.PHASECHK.TRANS64.TRYWAIT P0, [UR6+0xc0], R0 ;  /* 0x0000c000ff0075a7 */ /* 0x000ea40008001106 */
[----:B-123--:R-:W-:Y:S10]  /*31c0*/  @!P0 BRA `(.L_x_53) ;  /* 0x00000070004c8947 */ /* 0x00eff40003800000 */
.L_x_181:
[----:B------:R-:W-:Y:S01]  /*31d0*/  IADD3 R10, PT, PT, R10, 0x1, RZ ;  /* 0x000000010a0a7810 */ /* 0x000fe20007ffe0ff */
[----:B------:R-:W-:Y:S06]  /*31e0*/  BRA.U !UP3, `(.L_x_54) ;  /* 0x000000050b107547 */ /* 0x000fec000b800000 */
[----:B------:R-:W-:Y:S01]  /*31f0*/  UPLOP3.LUT UP4, UPT, UPT, UPT, UPT, 0x40, 0x4 ;  /* 0x000000000004789c */ /* 0x000fe20003f8e870 */
[----:B------:R-:W-:Y:S01]  /*3200*/  UMOV UR13, UR8 ;  /* 0x00000008000d7c82 */ /* 0x000fe20008000000 */
[----:B------:R-:W-:Y:S01]  /*3210*/  UMOV UR12, UR4 ;  /* 0x00000004000c7c82 */ /* 0x000fe20008000000 */
[----:B------:R-:W-:-:S08]  /*3220*/  UMOV UR17, UR14 ;  /* 0x0000000e00117c82 */ /* 0x000fd00008000000 */
.L_x_57:
[----:B------:R-:W-:Y:S02]  /*3230*/  UIADD3 UR13, UPT, UPT, UR13, 0x1, URZ ;  /* 0x000000010d0d7890 */ /* 0x000fe4000fffe0ff */
[----:B--2---:R-:W-:Y:S02]  /*3240*/  ULEA UR11, UR17, UR5, 0x3 ;  /* 0x00000005110b7291 */ /* 0x004fe4000f8e18ff */
[----:B------:R-:W-:Y:S01]  /*3250*/  UISETP.NE.AND UP0, UPT, UR13, URZ, UPT ;  /* 0x000000ff0d00728c */ /* 0x000fe2000bf05270 */
[----:B---3--:R-:W-:Y:S10]  /*3260*/  @P2 BRA `(.L_x_55) ;  /* 0x00000000000c2947 */ /* 0x008ff40003800000 */
[----:B-1----:R-:W-:Y:S04]  /*3270*/  SHF.L.U32 R2, R8, 0x1f, RZ ;  /* 0x0000001f08027819 */ /* 0x002fe800000006ff */
[----:B------:R-:W1:Y:S02]  /*3280*/  SYNCS.PHASECHK.TRANS64.TRYWAIT P0, [UR11], R2 ;  /* 0x00000002ff0075a7 */ /* 0x000e64000800110b */
[----:B-1----:R-:W-:Y:S05]  /*3290*/  @!P0 BRA `(.L_x_56) ;  /* 0x0000007000308947 */ /* 0x002fea0003800000 */
.L_x_55:
[----:B------:R-:W-:Y:S01]  /*32a0*/  UISETP.NE.AND UP1, UPT, UR12, 0x1, UPT ;  /* 0x000000010c00788c */ /* 0x000fe2000bf25270 */
[----:B------:R-:W-:Y:S01]  /*32b0*/  PLOP3.LUT P2, PT, PT, PT, PT, 0x80, 0x8 ;  /* 0x000000000008781c */ /* 0x000fe20003f4f070 */
[----:B------:R-:W-:Y:S02]  /*32c0*/  UIADD3 UR14, UPT, UPT, UR17, 0x1, URZ ;  /* 0x00000001110e7890 */ /* 0x000fe4000fffe0ff */
[----:B------:R-:W-:Y:S02]  /*32d0*/  ULEA UR64, UR17, UR10, 0xb ;  /* 0x0000000a11407291 */ /* 0x000fe4000f8e58ff */
[----:B------:R-:W-:Y:S01]  /*32e0*/  UISETP.NE.AND UP2, UPT, UR14, 0x3, UPT ;  /* 0x000000030e00788c */ /* 0x000fe2000bf45270 */
[----:B------:R-:W-:Y:S01]  /*32f0*/  PLOP3.LUT P0, PT, PT, PT, UP1, 0x80, 0x8 ;  /* 0x000000000008781c */ /* 0x000fe20003f0f018 */
[----:B------:R-:W-:Y:S02]  /*3300*/  ULEA UR62, UR17, UR9, 0xb ;  /* 0x00000009113e7291 */ /* 0x000fe4000f8e58ff */
[----:B------:R-:W-:Y:S02]  /*3310*/  USEL UR35, URZ, 0x1, UP2 ;  /* 0x00000001ff237887 */ /* 0x000fe40009000000 */
[----:B------:R-:W-:Y:S02]  /*3320*/  USEL UR14, UR14, URZ, UP2 ;  /* 0x000000ff0e0e7287 */ /* 0x000fe40009000000 */
[----:B------:R-:W-:Y:S02]  /*3330*/  UIADD3 UR60, UPT, UPT, UR64, 0x2, URZ ;  /* 0x00000002403c7890 */ /* 0x000fe4000fffe0ff */
[----:B------:R-:W-:Y:S01]  /*3340*/  @UP1 ULEA UR34, UR14, UR5, 0x3 ;  /* 0x000000050e221291 */ /* 0x000fe2000f8e18ff */
[----:B------:R-:W-:Y:S01]  /*3350*/  LOP3.LUT R8, R8, UR35, RZ, 0x3c, !PT ;  /* 0x0000002308087c12 */ /* 0x000fe2000f8e3cff */
[----:B------:R-:W-:Y:S02]  /*3360*/  UIADD3 UR58, UPT, UPT, UR62, 0x2, URZ ;  /* 0x000000023e3a7890 */ /* 0x000fe4000fffe0ff */
[----:B------:R-:W-:Y:S01]  /*3370*/  UIADD3 UR56, UPT, UPT, UR64, 0x4, URZ ;  /* 0x0000000440387890 */ /* 0x000fe2000fffe0ff */
[----:B-1----:R-:W-:Y:S01]  /*3380*/  @P0 SHF.L.U32 R0, R8, 0x1f, RZ ;  /* 0x0000001f08000819 */ /* 0x002fe200000006ff */
[----:B------:R-:W-:Y:S02]  /*3390*/  UIADD3 UR54, UPT, UPT, UR62, 0x4, URZ ;  /* 0x000000043e367890 */ /* 0x000fe4000fffe0ff */
[----:B------:R-:W-:Y:S01]  /*33a0*/  UIADD3 UR52, UPT, UPT, UR64, 0x6, URZ ;  /* 0x0000000640347890 */ /* 0x000fe2000fffe0ff */
[----:B------:R2:W3:Y:S01]  /*33b0*/  @P0 SYNCS.PHASECHK.TRANS64.TRYWAIT P2, [UR34], R0 ;  /* 0x00000000ff0005a7 */ /* 0x0004e20008041122 */
[----:B------:R-:W-:Y:S02]  /*33c0*/  UIADD3 UR50, UPT, UPT, UR62, 0x6, URZ ;  /* 0x000000063e327890 */ /* 0x000fe4000fffe0ff */
        /* <DEDUP_REMOVED lines=9> */
[----:B------:R-:W-:Y:S01]  /*3460*/  UIADD3 UR12, UPT, UPT, UR12, -0x1, URZ ;  /* 0xffffffff0c0c7890 */ /* 0x000fe2000fffe0ff */
[----:B------:R-:W-:Y:S01]  /*3470*/  UMOV UR65, 0x40004040 ;  /* 0x4000404000417882 */ /* 0x000fe20000000000 */
[----:B------:R-:W-:Y:S01]  /*3480*/  UMOV UR63, 0x40004040 ;  /* 0x40004040003f7882 */ /* 0x000fe20000000000 */
[----:B------:R-:W-:Y:S01]  /*3490*/  UMOV UR61, 0x40004040 ;  /* 0x40004040003d7882 */ /* 0x000fe20000000000 */
[----:B------:R2:W-:Y:S01]  /*34a0*/  UTCHMMA gdesc[UR62], gdesc[UR64], tmem[UR7], tmem[UR32], idesc[UR33], UP4 ;  /* 0x00ff20403e0075ea */ /* 0x0005e2000a000007 */
[----:B------:R-:W-:Y:S01]  /*34b0*/  UPLOP3.LUT UP4, UPT, UPT, UPT, UPT, 0x80, 0x8 ;  /* 0x000000000008789c */ /* 0x000fe20003f8f070 */
[----:B------:R-:W-:Y:S01]  /*34c0*/  UMOV UR59, 0x40004040 ;  /* 0x40004040003b7882 */ /* 0x000fe20000000000 */
[----:B------:R-:W-:Y:S01]  /*34d0*/  UMOV UR57, 0x40004040 ;  /* 0x4000404000397882 */ /* 0x000fe20000000000 */
[----:B------:R2:W-:Y:S01]  /*34e0*/  UTCHMMA gdesc[UR58], gdesc[UR60], tmem[UR7], tmem[UR30], idesc[UR31], UPT ;  /* 0x00ff1e3c3a0075ea */ /* 0x0005e2000b800007 */
        /* <DEDUP_REMOVED lines=14> */
[----:B------:R-:W-:Y:S01]  /*35d0*/  UMOV UR35, 0x40004040 ;  /* 0x4000404000237882 */ /* 0x000fe20000000000 */
[----:B------:R2:W-:Y:S01]  /*35e0*/  UTCHMMA gdesc[UR38], gdesc[UR40], tmem[UR7], tmem[UR20], idesc[UR21], UPT ;  /* 0x00ff1428260075ea */ /* 0x0005e2000b800007 */
[----:B------:R2:W-:Y:S01]  /*35f0*/  UTCHMMA gdesc[UR34], gdesc[UR36], tmem[UR7], tmem[UR18], idesc[UR19], UPT ;  /* 0x00ff1224220075ea */ /* 0x0005e2000b800007 */
[----:B------:R2:W-:Y:S01]  /*3600*/  UTCBAR [UR11], URZ ;  /* 0x000000ff0b0073e9 */ /* 0x0005e200080000ff */
[----:B------:R-:W-:Y:S01]  /*3610*/  UMOV UR17, UR14 ;  /* 0x0000000e00117c82 */ /* 0x000fe20008000000 */
[----:B------:R-:W-:Y:S05]  /*3620*/  BRA.U UP0, `(.L_x_57) ;  /* 0xfffffffd00007547 */ /* 0x000fea000b83ffff */
.L_x_54:
[----:B------:R-:W-:Y:S01]  /*3630*/  UIADD3 UR15, UPT, UPT, UR15, 0x1, URZ ;  /* 0x000000010f0f7890 */ /* 0x000fe2000fffe0ff */
[C---:B------:R-:W-:Y:S01]  /*3640*/  ISETP.NE.AND P0, PT, R10.reuse, 0x2, PT ;  /* 0x000000020a00780c */ /* 0x040fe20003f05270 */
[----:B--2---:R-:W-:Y:S02]  /*3650*/  UIADD3 UR7, UPT, UPT, UR6, 0xa0, URZ ;  /* 0x000000a006077890 */ /* 0x004fe4000fffe0ff */
[----:B------:R-:W-:Y:S01]  /*3660*/  UISETP.NE.AND UP0, UPT, UR15, 0x4, UPT ;  /* 0x000000040f00788c */ /* 0x000fe2000bf05270 */
[----:B-1----:R-:W-:Y:S02]  /*3670*/  SEL R0, RZ, 0x1, P0 ;  /* 0x00000001ff007807 */ /* 0x002fe40000000000 */
[----:B------:R-:W-:Y:S01]  /*3680*/  SEL R10, R10, RZ, P0 ;  /* 0x000000ff0a0a7207 */ /* 0x000fe20000000000 */
[----:B------:R-:W-:Y:S01]  /*3690*/  USEL UR6, URZ, 0x1, UP0 ;  /* 0x00000001ff067887 */ /* 0x000fe20008000000 */
[----:B------:R-:W-:Y:S01]  /*36a0*/  LOP3.LUT R9, R9, R0, RZ, 0x3c, !PT ;  /* 0x0000000009097212 */ /* 0x000fe200078e3cff */
[----:B------:R-:W-:Y:S01]  /*36b0*/  USEL UR15, UR15, URZ, UP0 ;  /* 0x000000ff0f0f7287 */ /* 0x000fe20008000000 */
[----:B------:R1:W-:Y:S03]  /*36c0*/  UTCBAR [UR7], URZ ;  /* 0x000000ff070073e9 */ /* 0x0003e600080000ff */
[----:B------:R-:W-:Y:S01]  /*36d0*/  LOP3.LUT R11, R11, UR6, RZ, 0x3c, !PT ;  /* 0x000000060b0b7c12 */ /* 0x000fe2000f8e3cff */
[----:B------:R-:W-:Y:S07]  /*36e0*/  @P1 BRA `(.L_x_58) ;  /* 0xfffffff800501947 */ /* 0x000fee000383ffff */
[----:B------:R-:W2:Y:S01]  /*36f0*/  S2UR UR4, SR_CgaCtaId ;  /* 0x00000000000479c3 */ /* 0x000ea20000008800 */
[----:B------:R-:W-:Y:S01]  /*3700*/  ELECT P0, URZ, PT ;  /* 0x0000000000ff782f */ /* 0x000fe20003800000 */
[----:B------:R-:W-:Y:S01]  /*3710*/  IMAD.MOV.U32 R0, RZ, RZ, 0x1 ;  /* 0x00000001ff007424 */ /* 0x000fe200078e00ff */
[----:B------:R-:W-:Y:S01]  /*3720*/  UIADD3 UR5, UPT, UPT, UR5, 0xc0, URZ ;  /* 0x000000c005057890 */ /* 0x000fe2000fffe0ff */
[----:B------:R-:W-:Y:S01]  /*3730*/  SHF.L.U32 R2, R11, 0x1f, RZ ;  /* 0x0000001f0b027819 */ /* 0x000fe200000006ff */
[----:B------:R-:W-:-:S03]  /*3740*/  UMOV UR6, 0x40 ;  /* 0x0000004000067882 */ /* 0x000fc60000000000 */
[----:B------:R-:W-:Y:S01]  /*3750*/  UVIRTCOUNT.DEALLOC.SMPOOL 0x80 ;  /* 0x000000800000784c */ /* 0x000fe20000000000 */
[----:B--2---:R-:W-:Y:S02]  /*3760*/  ULEA UR4, UR4, UR6, 0x18 ;  /* 0x0000000604047291 */ /* 0x004fe4000f8ec0ff */
[----:B------:R-:W-:-:S07]  /*3770*/  ULEA UR6, UR15, UR5, 0x3 ;  /* 0x000000050f067291 */ /* 0x000fce000f8e18ff */
[----:B------:R2:W-:Y:S02]  /*3780*/  @P0 STS.U8 [UR4+0x1c], R0 ;  /* 0x00001c00ff000988 */ /* 0x0005e40008000004 */
[----:B------:R-:W4:Y:S02]  /*3790*/  SYNCS.PHASECHK.TRANS64.TRYWAIT P0, [UR6], R2 ;  /* 0x00000002ff0075a7 */ /* 0x000f240008001106 */
[----:B--2-4-:R-:W-:Y:S05]  /*37a0*/  @!P0 BRA `(.L_x_59) ;  /* 0x0000006c00048947 */ /* 0x014fea0003800000 */
.L_x_184:
[----:B-1----:R-:W-:-:S04]  /*37b0*/  UIADD3 UR7, UPT, UPT, UR15, 0x1, URZ ;  /* 0x000000010f077890 */ /* 0x002fc8000fffe0ff */
[----:B------:R-:W-:-:S04]  /*37c0*/  UISETP.NE.AND UP0, UPT, UR7, 0x4, UPT ;  /* 0x000000040700788c */ /* 0x000fc8000bf05270 */
[----:B------:R-:W-:Y:S02]  /*37d0*/  USEL UR8, URZ, 0x1, UP0 ;  /* 0x00000001ff087887 */ /* 0x000fe40008000000 */
[----:B------:R-:W-:-:S04]  /*37e0*/  USEL UR7, UR7, URZ, UP0 ;  /* 0x000000ff07077287 */ /* 0x000fc80008000000 */
[----:B------:R-:W-:Y:S01]  /*37f0*/  ULEA UR6, UR7, UR5, 0x3 ;  /* 0x0000000507067291 */ /* 0x000fe2000f8e18ff */
[----:B--2---:R-:W-:-:S04]  /*3800*/  LOP3.LUT R2, R11, UR8, RZ, 0x3c, !PT ;  /* 0x000000080b027c12 */ /* 0x004fc8000f8e3cff */
[----:B------:R-:W-:-:S04]  /*3810*/  SHF.L.U32 R3, R2, 0x1f, RZ ;  /* 0x0000001f02037819 */ /* 0x000fc800000006ff */
[----:B------:R-:W1:Y:S02]  /*3820*/  SYNCS.PHASECHK.TRANS64.TRYWAIT P0, [UR6], R3 ;  /* 0x00000003ff0075a7 */ /* 0x000e640008001106 */
[----:B-1----:R-:W-:Y:S05]  /*3830*/  @!P0 BRA `(.L_x_60) ;  /* 0x0000006800f88947 */ /* 0x002fea0003800000 */
.L_x_186:
        /* <DEDUP_REMOVED lines=9> */
.L_x_188:
[----:B------:R-:W-:-:S04]  /*38d0*/  UIADD3 UR7, UPT, UPT, UR7, 0x1, URZ ;  /* 0x0000000107077890 */ /* 0x000fc8000fffe0ff */
[----:B------:R-:W-:-:S04]  /*38e0*/  UISETP.NE.AND UP0, UPT, UR7, 0x4, UPT ;  /* 0x000000040700788c */ /* 0x000fc8000bf05270 */
[----:B------:R-:W-:Y:S02]  /*38f0*/  USEL UR6, URZ, 0x1, UP0 ;  /* 0x00000001ff067887 */ /* 0x000fe40008000000 */
[----:B------:R-:W-:-:S04]  /*3900*/  USEL UR7, UR7, URZ, UP0 ;  /* 0x000000ff07077287 */ /* 0x000fc80008000000 */
[----:B------:R-:W-:Y:S01]  /*3910*/  ULEA UR7, UR7, UR5, 0x3 ;  /* 0x0000000507077291 */ /* 0x000fe2000f8e18ff */
[----:B------:R-:W-:-:S04]  /*3920*/  LOP3.LUT R2, R2, UR6, RZ, 0x3c, !PT ;  /* 0x0000000602027c12 */ /* 0x000fc8000f8e3cff */
[----:B------:R-:W-:-:S04]  /*3930*/  SHF.L.U32 R2, R2, 0x1f, RZ ;  /* 0x0000001f02027819 */ /* 0x000fc800000006ff */
[----:B------:R-:W2:Y:S02]  /*3940*/  SYNCS.PHASECHK.TRANS64.TRYWAIT P0, [UR7], R2 ;  /* 0x00000002ff0075a7 */ /* 0x000ea40008001107 */
[----:B--2---:R-:W-:Y:S05]  /*3950*/  @!P0 BRA `(.L_x_62) ;  /* 0x0000006800e08947 */ /* 0x004fea0003800000 */
.L_x_190:
[----:B------:R-:W-:Y:S01]  /*3960*/  NOP ;  /* 0x0000000000007918 */ /* 0x000fe20000000000 */
[----:B-1----:R-:W1:Y:S01]  /*3970*/  LDS R0, [UR4+0x14] ;  /* 0x00001404ff007984 */ /* 0x002e620008000800 */
[----:B------:R-:W-:Y:S01]  /*3980*/  ULOP3.LUT UR6, UR16, 0xffff, URZ, 0xc0, !UPT ;  /* 0x0000ffff10067892 */ /* 0x000fe2000f8ec0ff */
[----:B------:R-:W-:Y:S01]  /*3990*/  UMOV UR8, 0xffff ;  /* 0x0000ffff00087882 */ /* 0x000fe20000000000 */
[----:B------:R-:W-:Y:S02]  /*39a0*/  UMOV UR5, 0x1 ;  /* 0x0000000100057882 */ /* 0x000fe40000000000 */
[----:B------:R-:W-:-:S04]  /*39b0*/  USHF.R.U32.HI UR6, URZ, 0x5, UR6 ;  /* 0x00000005ff067899 */ /* 0x000fc80008011606 */
[----:B------:R-:W-:Y:S02]  /*39c0*/  USHF.L.U32 UR8, UR8, UR6, URZ ;  /* 0x0000000608087299 */ /* 0x000fe400080006ff */
[----:B------:R-:W-:-:S04]  /*39d0*/  USHF.L.U32 UR5, UR5, UR6, URZ ;  /* 0x0000000605057299 */ /* 0x000fc800080006ff */
[----:B-1----:R-:W-:-:S04]  /*39e0*/  LOP3.LUT R0, R0, UR8, RZ, 0xc0, !PT ;  /* 0x0000000800007c12 */ /* 0x002fc8000f8ec0ff */
[----:B------:R-:W-:-:S13]  /*39f0*/  ISETP.NE.AND P0, PT, R0, UR8, PT ;  /* 0x0000000800007c0c */ /* 0x000fda000bf05270 */
[----:B------:R-:W-:Y:S05]  /*3a00*/  @P0 BRA `(.L_x_63) ;  /* 0x0000000000580947 */ /* 0x000fea0003800000 */
[----:B------:R-:W1:Y:S02]  /*3a10*/  LDS R0, [UR4+0x18] ;  /* 0x00001804ff007984 */ /* 0x000e640008000800 */
[----:B-1----:R-:W-:-:S04]  /*3a20*/  LOP3.LUT R0, R0, UR5, RZ, 0xc0, !PT ;  /* 0x0000000500007c12 */ /* 0x002fc8000f8ec0ff */
[----:B------:R-:W-:-:S13]  /*3a30*/  ISETP.NE.AND P0, PT, R0, UR5, PT ;  /* 0x0000000500007c0c */ /* 0x000fda000bf05270 */
[----:B------:R-:W-:Y:S05]  /*3a40*/  @P0 BRA `(.L_x_64) ;  /* 0x00000000003c0947 */ /* 0x000fea0003800000 */
[----:B------:R-:W1:Y:S01]  /*3a50*/  S2R R2, SR_LANEID ;  /* 0x0000000000027919 */ /* 0x000e620000000000 */
[----:B------:R-:W-:Y:S01]  /*3a60*/  ULOP3.LUT UR8, URZ, UR8, URZ, 0x33, !UPT ;  /* 0x00000008ff087292 */ /* 0x000fe2000f8e33ff */
[----:B------:R-:W-:Y:S02]  /*3a70*/  VOTEU.ANY UR7, UPT, PT ;  /* 0x0000000000077886 */ /* 0x000fe400038e0100 */
[----:B------:R-:W-:-:S03]  /*3a80*/  UFLO.U32 UR7, UR7 ;  /* 0x00000007000772bd */ /* 0x000fc600080e0000 */
[----:B------:R-:W-:-:S04]  /*3a90*/  IMAD.U32 R0, RZ, RZ, UR8 ;  /* 0x00000008ff007e24 */ /* 0x000fc8000f8e00ff */
[----:B------:R2:W4:Y:S02]  /*3aa0*/  REDUX UR6, R0 ;  /* 0x00000000000673c4 */ /* 0x0005240000000000 */
[----:B------:R1:W-:Y:S02]  /*3ab0*/  UTCATOMSWS.AND URZ, UR8 ;  /* 0x0000000800ff79e3 */ /* 0x0003e40008000000 */
[----:B-1----:R-:W-:Y:S02]  /*3ac0*/  ISETP.EQ.U32.AND P0, PT, R2, UR7, PT ;  /* 0x0000000702007c0c */ /* 0x002fe4000bf02070 */
[----:B--2---:R-:W-:Y:S02]  /*3ad0*/  LOP3.LUT R0, RZ, UR5, RZ, 0x33, !PT ;  /* 0x00000005ff007c12 */ /* 0x004fe4000f8e33ff */
[----:B----4-:R-:W-:Y:S02]  /*3ae0*/  MOV R2, UR6 ;  /* 0x0000000600027c02 */ /* 0x010fe40008000f00 */
[----:B------:R-:W1:Y:S07]  /*3af0*/  REDUX UR5, R0 ;  /* 0x00000000000573c4 */ /* 0x000e6e0000000000 */
[----:B------:R2:W-:Y:S01]  /*3b00*/  @P0 ATOMS.AND RZ, [UR4+0x14], R2 ;  /* 0x00001402ffff098c */ /* 0x0005e2000a800004 */
[----:B-1----:R-:W-:-:S05]  /*3b10*/  IMAD.U32 R0, RZ, RZ, UR5 ;  /* 0x00000005ff007e24 */ /* 0x002fca000f8e00ff */
[----:B------:R2:W-:Y:S01]  /*3b20*/  @P0 ATOMS.AND RZ, [UR4+0x18], R0 ;  /* 0x00001800ffff098c */ /* 0x0005e2000a800004 */
[----:B------:R-:W-:Y:S05]  /*3b30*/  BRA `(.L_x_65) ;  /* 0x0000000000147947 */ /* 0x000fea0003800000 */
.L_x_64:
[----:B------:R-:W-:Y:S02]  /*3b40*/  MOV R2, 0x3b60 ;  /* 0x00003b6000027802 */ /* 0x000fe40000000f00 */
[----:B---3-5:R-:W-:Y:S05]  /*3b50*/  CALL.REL.NOINC `($__internal_0_$__cuda_sm10x_tcgen05_guardrail_trap_col_being_dealloced_not_returned_by_alloc) ;  /* 0x0000007000787944 */ /* 0x028fea0003c00000 */
[----:B------:R-:W-:Y:S05]  /*3b60*/  BRA `(.L_x_65) ;  /* 0x0000000000087947 */ /* 0x000fea0003800000 */
.L_x_63:
[----:B------:R-:W-:Y:S02]  /*3b70*/  MOV R2, 0x3b90 ;  /* 0x00003b9000027802 */ /* 0x000fe40000000f00 */
[----:B---3-5:R-:W-:Y:S05]  /*3b80*/  CALL.REL.NOINC `($__internal_2_$__cuda_sm10x_tcgen05_guardrail_trap_unallocated_columns_being_dealloced) ;  /* 0x0000007000847944 */ /* 0x028fea0003c00000 */
.L_x_65:
[----:B------:R-:W-:Y:S01]  /*3b90*/  NOP ;  /* 0x0000000000007918 */ /* 0x000fe20000000000 */
[----:B------:R-:W-:Y:S05]  /*3ba0*/  EXIT ;  /* 0x000000000000794d */ /* 0x000fea0003800000 */
.L_x_47:
[----:B------:R-:W-:-:S09]  /*3bb0*/  UISETP.NE.OR UP2, UPT, UR8, 0x3, !UP2 ;  /* 0x000000030800788c */ /* 0x000fd2000d745670 */
[----:B------:R-:W-:Y:S05]  /*3bc0*/  BRA.U UP2, `(.L_x_66) ;  /* 0x0000001502707547 */ /* 0x000fea000b800000 */
[----:B------:R-:W1:Y:S01]  /*3bd0*/  LDC R0, c[0x0][0xb30] ;  /* 0x0002cc00ff007b82 */ /* 0x000e620000000800 */
[----:B------:R-:W2:Y:S01]  /*3be0*/  LDCU.64 UR8, c[0x0][0x888] ;  /* 0x00011100ff0877ac */ /* 0x000ea20008000a00 */
[----:B------:R-:W-:Y:S01]  /*3bf0*/  CS2R R28, SRZ ;  /* 0x00000000001c7805 */ /* 0x000fe2000001ff00 */
[----:B------:R-:W-:Y:S01]  /*3c00*/  IMAD.MOV.U32 R25, RZ, RZ, 0x2000 ;  /* 0x00002000ff197424 */ /* 0x000fe200078e00ff */
[----:B------:R-:W4:Y:S04]  /*3c10*/  LDCU.64 UR4, c[0x0][0x890] ;  /* 0x00011200ff0477ac */ /* 0x000f280008000a00 */
[----:B------:R-:W3:Y:S01]  /*3c20*/  LDC R24, c[0x0][0x370] ;  /* 0x0000dc00ff187b82 */ /* 0x000ee20000000800 */
[----:B------:R-:W-:Y:S01]  /*3c30*/  UMOV UR7, 0x400 ;  /* 0x0000040000077882 */ /* 0x000fe20000000000 */
[----:B------:R-:W-:-:S02]  /*3c40*/  UPLOP3.LUT UP1, UPT, UPT, UPT, UPT, 0x40, 0x4 ;  /* 0x000000000004789c */ /* 0x000fc40003f2e870 */
[----:B------:R-:W-:-:S04]  /*3c50*/  ULEA UR7, UR37, UR7, 0x18 ;  /* 0x0000000725077291 */ /* 0x000fc8000f8ec0ff */
[----:B------:R-:W3:Y:S01]  /*3c60*/  LDC R3, c[0x0][0xb0c] ;  /* 0x0002c300ff037b82 */ /* 0x000ee20000000800 */
[----:B------:R-:W-:Y:S02]  /*3c70*/  UIADD3 UR41, UPT, UPT, UR7, 0x30, URZ ;  /* 0x0000003007297890 */ /* 0x000fe4000fffe0ff */
[----:B--2---:R-:W-:Y:S02]  /*3c80*/  UISETP.NE.U32.AND UP2, UPT, UR8, URZ, UPT ;  /* 0x000000ff0800728c */ /* 0x004fe4000bf45070 */
[----:B------:R-:W-:Y:S02]  /*3c90*/  UIADD3 UR33, UPT, UPT, UR7, 0x38, URZ ;  /* 0x0000003807217890 */ /* 0x000fe4000fffe0ff */
[----:B----4-:R-:W-:Y:S01]  /*3ca0*/  UISETP.NE.U32.AND UP3, UPT, UR4, URZ, UPT ;  /* 0x000000ff0400728c */ /* 0x010fe2000bf65070 */
[----:B------:R-:W2:Y:S01]  /*3cb0*/  LDC R18, c[0x0][0xb20] ;  /* 0x0002c800ff127b82 */ /* 0x000ea20000000800 */
[----:B-1----:R-:W-:Y:S01]  /*3cc0*/  ISETP.NE.AND P1, PT, R0, 0x1, PT ;  /* 0x000000010000780c */ /* 0x002fe20003f25270 */
[----:B------:R-:W-:-:S02]  /*3cd0*/  UISETP.NE.AND.EX UP2, UPT, UR9, URZ, UPT, UP2 ;  /* 0x000000ff0900728c */ /* 0x000fc4000bf45320 */
[----:B------:R-:W-:Y:S02]  /*3ce0*/  UIADD3 UR25, UPT, UPT, UR7, 0x40, URZ ;  /* 0x0000004007197890 */ /* 0x000fe4000fffe0ff */
[----:B------:R-:W-:Y:S02]  /*3cf0*/  UIADD3 UR17, UPT, UPT, UR7, 0x48, URZ ;  /* 0x0000004807117890 */ /* 0x000fe4000fffe0ff */
[----:B------:R-:W1:Y:S01]  /*3d00*/  LDC.64 R30, c[0x0][0x348] ;  /* 0x0000d200ff1e7b82 */ /* 0x000e620000000a00 */
[----:B------:R-:W-:-:S07]  /*3d10*/  UISETP.NE.AND.EX UP3, UPT, UR5, URZ, UPT, UP3 ;  /* 0x000000ff0500728c */ /* 0x000fce000bf65330 */
[----:B------:R-:W4:Y:S08]  /*3d20*/  LDC.64 R16, c[0x0][0xb10] ;  /* 0x0002c400ff107b82 */ /* 0x000f300000000a00 */
[----:B------:R-:W1:Y:S08]  /*3d30*/  LDC.64 R6, c[0x0][0xb18] ;  /* 0x0002c600ff067b82 */ /* 0x000e700000000a00 */
[----:B------:R-:W1:Y:S08]  /*3d40*/  LDC.64 R4, c[0x0][0xb28] ;  /* 0x0002ca00ff047b82 */ /* 0x000e700000000a00 */
[----:B--23--:R-:W1:Y:S02]  /*3d50*/  LDC R19, c[0x0][0x374] ;  /* 0x0000dd00ff137b82 */ /* 0x00ce640000000800 */
.L_x_81:
[C---:B------:R-:W-:Y:S02]  /*3d60*/  LEA R0, R29.reuse, UR7, 0x3 ;  /* 0x000000071d007c11 */ /* 0x040fe4000f8e18ff */
[----:B------:R-:W-:Y:S02]  /*3d70*/  SHF.L.U32 R2, R28, 0x1f, RZ ;  /* 0x0000001f1c027819 */ /* 0x000fe400000006ff */
[----:B------:R-:W-:Y:S02]  /*3d80*/  LEA R20, R29, UR7, 0x4 ;  /* 0x000000071d147c11 */ /* 0x000fe4000f8e20ff */
[----:B--2---:R-:W2:Y:S02]  /*3d90*/  SYNCS.PHASECHK.TRANS64.TRYWAIT P0, [R0+URZ+0x80], R2 ;  /* 0x00008002000075a7 */ /* 0x004ea400080011ff */
[----:B--2---:R-:W-:Y:S05]  /*3da0*/  @!P0 BRA `(.L_x_67) ;  /* 0x0000006400e48947 */ /* 0x004fea0003800000 */
.L_x_191:
[----:B------:R-:W-:Y:S01]  /*3db0*/  ISETP.GE.AND P0, PT, R26, 0x1, PT ;  /* 0x000000011a00780c */ /* 0x000fe20003f06270 */
[----:B------:R-:W3:Y:S01]  /*3dc0*/  LDS.128 R20, [R20+0x110] ;  /* 0x0001100014147984 */ /* 0x000ee20000000c00 */
[----:B--2---:R-:W-:Y:S01]  /*3dd0*/  VIADD R0, R0, 0x90 ;  /* 0x0000009000007836 */ /* 0x004fe20000000000 */
[----:B------:R-:W-:Y:S01]  /*3de0*/  @!PT LDS RZ, [RZ] ;  /* 0x00000000fffff984 */ /* 0x000fe20000000800 */
[----:B------:R-:W-:Y:S01]  /*3df0*/  @!PT LDS RZ, [RZ] ;  /* 0x00000000fffff984 */ /* 0x000fe20000000800 */
[----:B------:R-:W-:Y:S01]  /*3e00*/  @!PT LDS RZ, [RZ] ;  /* 0x00000000fffff984 */ /* 0x000fe20000000800 */
[----:B------:R-:W-:Y:S01]  /*3e10*/  @!PT LDS RZ, [RZ] ;  /* 0x00000000fffff984 */ /* 0x000fe20000000800 */
[----:B------:R2:W-:Y:S06]  /*3e20*/  MEMBAR.ALL.CTA ;  /* 0x0000000000007992 */ /* 0x0005ec0000008000 */
[----:B--2---:R-:W2:Y:S01]  /*3e30*/  FENCE.VIEW.ASYNC.S ;  /* 0x00000000000073c6 */ /* 0x004ea20000000000 */
[----:B------:R-:W-:Y:S04]  /*3e40*/  PRMT R0, RZ, 0x654, R0 ;  /* 0x00000654ff007816 */ /* 0x000fe80000000000 */
[----:B--2---:R2:W-:Y:S01]  /*3e50*/  SYNCS.ARRIVE.TRANS64.RED.A1T0 RZ, [R0+URZ], RZ ;  /* 0x000000ff00ff79a7 */ /* 0x0045e200081004ff */
[----:B---3--:R-:W-:Y:S11]  /*3e60*/  LOP3.LUT P3, RZ, R22, 0x1, RZ, 0xc0, !PT ;  /* 0x0000000116ff7812 */ /* 0x008ff6000786c0ff */
[----:B------:R-:W-:Y:S02]  /*3e70*/  @!UPT UIADD3 URZ, UPT, UPT, URZ, URZ, URZ ;  /* 0x000000fffffff290 */ /* 0x000fe4000fffe0ff */
[----:B------:R-:W-:Y:S02]  /*3e80*/  @P3 MOV R11, R20 ;  /* 0x00000014000b3202 */ /* 0x000fe40000000f00 */
[----:B------:R-:W-:Y:S01]  /*3e90*/  @P3 LOP3.LUT R10, R21, 0xffff, RZ, 0xc0, !PT ;  /* 0x0000ffff150a3812 */ /* 0x000fe200078ec0ff */
[----:B--2---:R-:W-:Y:S06]  /*3ea0*/  @!P0 BRA `(.L_x_68) ;  /* 0x0000000000a48947 */ /* 0x004fec0003800000 */
[-C--:B-1----:R-:W-:Y:S01]  /*3eb0*/  IMAD.HI.U32 R0, R19, R7.reuse, RZ ;  /* 0x0000000713007227 */ /* 0x082fe200078e00ff */
[----:B------:R-:W-:Y:S02]  /*3ec0*/  ISETP.NE.AND P0, PT, R6, 0x1, PT ;  /* 0x000000010600780c */ /* 0x000fe40003f05270 */
[----:B------:R-:W-:Y:S01]  /*3ed0*/  ISETP.NE.AND P2, PT, R26, 0x1, PT ;  /* 0x000000011a00780c */ /* 0x000fe20003f45270 */
[----:B----4-:R-:W-:Y:S01]  /*3ee0*/  IMAD.HI.U32 R9, R24, R16, RZ ;  /* 0x0000001018097227 */ /* 0x010fe200078e00ff */
[----:B------:R-:W-:Y:S02]  /*3ef0*/  SHF.R.U32.HI R0, RZ, R18, R0 ;  /* 0x00000012ff007219 */ /* 0x000fe40000011600 */
[----:B------:R-:W-:Y:S01]  /*3f00*/  ISETP.NE.AND P4, PT, R3, 0x1, PT ;  /* 0x000000010300780c */ /* 0x000fe20003f85270 */
[----:B------:R-:W-:Y:S01]  /*3f10*/  IMAD.HI.U32 R13, R10, R7, RZ ;  /* 0x000000070a0d7227 */ /* 0x000fe200078e00ff */
[----:B------:R-:W-:Y:S02]  /*3f20*/  SHF.R.U32.HI R9, RZ, R17, R9 ;  /* 0x00000011ff097219 */ /* 0x000fe40000011609 */
[----:B------:R-:W-:Y:S01]  /*3f30*/  SEL R0, R19, R0, !P0 ;  /* 0x0000000013007207 */ /* 0x000fe20004000000 */
[----:B------:R-:W-:Y:S01]  /*3f40*/  IMAD.HI.U32 R12, R11, R16, RZ ;  /* 0x000000100b0c7227 */ /* 0x000fe200078e00ff */
[----:B------:R-:W-:Y:S03]  /*3f50*/  SEL R9, R24, R9, !P4 ;  /* 0x0000000918097207 */ /* 0x000fe60006000000 */
[-C--:B------:R-:W-:Y:S01]  /*3f60*/  IMAD.HI.U32 R8, R0, R4.reuse, RZ ;  /* 0x0000000400087227 */ /* 0x080fe200078e00ff */
[----:B------:R-:W-:Y:S03]  /*3f70*/  SHF.R.U32.HI R12, RZ, R17, R12 ;  /* 0x00000011ff0c7219 */ /* 0x000fe6000001160c */
[----:B------:R-:W-:Y:S01]  /*3f80*/  IMAD.HI.U32 R2, R9, R4, RZ ;  /* 0x0000000409027227 */ /* 0x000fe200078e00ff */
[-C--:B------:R-:W-:Y:S02]  /*3f90*/  @P2 SHF.R.U32.HI R0, RZ, R5.reuse, R8 ;  /* 0x00000005ff002219 */ /* 0x080fe40000011608 */
[----:B------:R-:W-:Y:S02]  /*3fa0*/  SHF.R.U32.HI R8, RZ, R18, R13 ;  /* 0x00000012ff087219 */ /* 0x000fe4000001160d */
[----:B------:R-:W-:Y:S01]  /*3fb0*/  @P2 SHF.R.U32.HI R9, RZ, R5, R2 ;  /* 0x00000005ff092219 */ /* 0x000fe20000011602 */
[----:B------:R-:W-:Y:S01]  /*3fc0*/  IMAD R0, R26, R0, RZ ;  /* 0x000000001a007224 */ /* 0x000fe200078e02ff */
[----:B------:R-:W-:Y:S02]  /*3fd0*/  SEL R8, R10, R8, !P0 ;  /* 0x000000080a087207 */ /* 0x000fe40004000000 */
[----:B------:R-:W-:Y:S01]  /*3fe0*/  SEL R2, R11, R12, !P4 ;  /* 0x0000000c0b027207 */ /* 0x000fe20006000000 */
[----:B------:R-:W-:Y:S01]  /*3ff0*/  IMAD R12, R26, R9, RZ ;  /* 0x000000091a0c7224 */ /* 0x000fe200078e02ff */
[C---:B------:R-:W-:Y:S01]  /*4000*/  ISETP.GE.AND P0, PT, R8.reuse, R0, PT ;  /* 0x000000000800720c */ /* 0x040fe20003f06270 */
[----:B------:R-:W-:Y:S03]  /*4010*/  IMAD.HI.U32 R0, R8, R4, RZ ;  /* 0x0000000408007227 */ /* 0x000fe600078e00ff */
[----:B------:R-:W-:Y:S02]  /*4020*/  ISETP.GE.OR P0, PT, R2, R12, P0 ;  /* 0x0000000c0200720c */ /* 0x000fe40000706670 */
[-C--:B------:R-:W-:Y:S04]  /*4030*/  SHF.R.U32.HI R0, RZ, R5.reuse, R0 ;  /* 0x00000005ff007219 */ /* 0x080fe80000011600 */
[----:B------:R-:W-:Y:S05]  /*4040*/  SEL R13, R8, R0, !P2 ;  /* 0x00000000080d7207 */ /* 0x000fea0005000000 */
[----:B------:R-:W-:Y:S02]  /*4050*/  IMAD.MOV R12, RZ, RZ, -R13 ;  /* 0x000000ffff0c7224 */ /* 0x000fe400078e0a0d */
[----:B------:R-:W-:Y:S04]  /*4060*/  @!P0 IMAD.HI.U32 R0, R2, R4, RZ ;  /* 0x0000000402008227 */ /* 0x000fe800078e00ff */
[----:B------:R-:W-:Y:S01]  /*4070*/  IMAD R12, R26, R12, R8 ;  /* 0x0000000c1a0c7224 */ /* 0x000fe200078e0208 */
[----:B------:R-:W-:Y:S04]  /*4080*/  @!P0 SHF.R.U32.HI R0, RZ, R5, R0 ;  /* 0x00000005ff008219 */ /* 0x000fe80000011600 */
[----:B------:R-:W-:Y:S04]  /*4090*/  @!P0 SEL R0, R2, R0, !P2 ;  /* 0x0000000002008207 */ /* 0x000fe80005000000 */
[----:B------:R-:W-:Y:S01]  /*40a0*/  @!P0 IADD3 R13, PT, PT, R13, -R0, RZ ;  /* 0x800000000d0d8210 */ /* 0x000fe20007ffe0ff */
[----:B------:R-:W-:Y:S01]  /*40b0*/  @!P0 IMAD R0, R9, R12, R0 ;  /* 0x0000000c09008224 */ /* 0x000fe200078e0200 */
[----:B------:R-:W-:Y:S01]  /*40c0*/  IADD3 R9, PT, PT, -R8, RZ, RZ ;  /* 0x000000ff08097210 */ /* 0x000fe20007ffe1ff */
[--C-:B------:R-:W-:Y:S02]  /*40d0*/  IMAD.MOV R12, RZ, RZ, -R2.reuse ;  /* 0x000000ffff0c7224 */ /* 0x100fe400078e0a02 */
[----:B------:R-:W-:Y:S02]  /*40e0*/  @!P0 IMAD R8, R13, R26, R2 ;  /* 0x0000001a0d088224 */ /* 0x000fe400078e0202 */
[----:B------:R-:W-:Y:S02]  /*40f0*/  @!P0 IMAD.MOV.U32 R2, RZ, RZ, R0 ;  /* 0x000000ffff028224 */ /* 0x000fe400078e0000 */
[----:B------:R-:W-:Y:S02]  /*4100*/  IMAD R11, R3, R12, R11 ;  /* 0x0000000c030b7224 */ /* 0x000fe400078e020b */
[----:B------:R-:W-:Y:S02]  /*4110*/  IMAD R10, R6, R9, R10 ;  /* 0x00000009060a7224 */ /* 0x000fe400078e020a */
[----:B------:R-:W-:Y:S02]  /*4120*/  IMAD R11, R2, R3, R11 ;  /* 0x00000003020b7224 */ /* 0x000fe400078e020b */
[----:B------:R-:W-:Y:S02]  /*4130*/  IMAD R10, R8, R6, R10 ;  /* 0x00000006080a7224 */ /* 0x000fe400078e020a */
.L_x_68:
[----:B------:R-:W-:Y:S05]  /*4140*/  BRA.U UP1, `(.L_x_69) ;  /* 0x0000000101107547 */ /* 0x000fea000b800000 */
[----:B------:R-:W-:Y:S04]  /*4150*/  MOV R2, UR6 ;  /* 0x0000000600027c02 */ /* 0x000fe80008000f00 */
[----:B------:R-:W-:Y:S04]  /*4160*/  SHF.L.U32 R2, R2, 0x1f, RZ ;  /* 0x0000001f02027819 */ /* 0x000fe800000006ff */
[----:B------:R-:W2:Y:S02]  /*4170*/  SYNCS.PHASECHK.TRANS64.TRYWAIT P0, [UR7+0x78], R2 ;  /* 0x00007802ff0075a7 */ /* 0x000ea40008001107 */
[----:B--2---:R-:W-:Y:S05]  /*4180*/  @!P0 BRA `(.L_x_70) ;  /* 0x0000006400008947 */ /* 0x004fea0003800000 */
.L_x_69:
[----:B------:R-:W-:Y:S01]  /*4190*/  R2UR UR43, R15 ;  /* 0x000000000f2b72ca */ /* 0x000fe200000e0000 */
[----:B------:R-:W-:Y:S01]  /*41a0*/  IMAD.MOV.U32 R32, RZ, RZ, 0x1 ;  /* 0x00000001ff207424 */ /* 0x000fe200078e00ff */
[----:B------:R-:W-:Y:S02]  /*41b0*/  R2UR UR42, R14 ;  /* 0x000000000e2a72ca */ /* 0x000fe400000e0000 */
[----:B------:R-:W-:Y:S02]  /*41c0*/  ISETP.NE.U32.AND P2, PT, RZ, UR4, PT ;  /* 0x00000004ff007c0c */ /* 0x000fe4000bf45070 */
[----:B------:R-:W-:Y:S02]  /*41d0*/  SHF.L.U32 R32, R32, 0x1f, RZ ;  /* 0x0000001f20207819 */ /* 0x000fe400000006ff */
[----:B------:R-:W-:Y:S05]  /*41e0*/  ISETP.NE.AND.EX P2, PT, RZ, UR5, PT, P2 ;  /* 0x00000005ff007c0c */ /* 0x000fea000bf45320 */
[----:B------:R-:W-:Y:S02]  /*41f0*/  USHF.L.U32 UR43, UR43, 0x7, URZ ;  /* 0x000000072b2b7899 */ /* 0x000fe400080006ff */
[----:B------:R-:W-:Y:S01]  /*4200*/  USHF.L.U32 UR42, UR42, 0x7, URZ ;  /* 0x000000072a2a7899 */ /* 0x000fe200080006ff */
[----:B------:R-:W-:Y:S11]  /*4210*/  BRA.U !UP3, `(.L_x_71) ;  /* 0x000000010b347547 */ /* 0x000ff6000b800000 */
[----:B------:R-:W-:Y:S01]  /*4220*/  UPLOP3.LUT UP0, UPT, UPT, UPT, UP2, 0x80, 0x8 ;  /* 0x000000000008789c */ /* 0x000fe20003f0f020 */
[----:B--2---:R-:W-:Y:S02]  /*4230*/  HFMA2 R0, -RZ, RZ, 0, 5.9604644775390625e-08 ;  /* 0x00000001ff007431 */ /* 0x004fe400000001ff */
[----:B------:R-:W-:Y:S03]  /*4240*/  IMAD.MOV.U32 R64, RZ, RZ, 0x1 ;  /* 0x00000001ff407424 */ /* 0x000fe600078e00ff */
[----:B------:R-:W-:Y:S05]  /*4250*/  PLOP3.LUT P0, PT, PT, PT, UP0, 0x80, 0x8 ;  /* 0x000000000008781c */ /* 0x000fea0003f0f008 */
[----:B------:R-:W2:Y:S01]  /*4260*/  @UP0 LDCU.64 UR10, c[0x0][0x888] ;  /* 0x00011100ff0a07ac */ /* 0x000ea20008000a00 */
[----:B------:R-:W-:Y:S07]  /*4270*/  @UP0 UIMAD UR8, UR36, UR4, URZ ;  /* 0x00000004240802a4 */ /* 0x000fee000f8e02ff */
[----:B------:R-:W-:Y:S01]  /*4280*/  @!P0 PRMT R64, R0, 0x7610, R64 ;  /* 0x0000761000408816 */ /* 0x000fe20000000040 */
[----:B--2---:R-:W-:Y:S03]  /*4290*/  @UP0 UIMAD.WIDE UR10, UR8, 0x4, UR10 ;  /* 0x00000004080a08a5 */ /* 0x004fe6000f8e020a */
[----:B------:R-:W2:Y:S03]  /*42a0*/  @!UP0 LDCU UR8, c[0x0][0x880] ;  /* 0x00011000ff0887ac */ /* 0x000ea60008000800 */
[----:B------:R-:W-:Y:S01]  /*42b0*/  IMAD.U32 R8, RZ, RZ, UR10 ;  /* 0x0000000aff087e24 */ /* 0x000fe2000f8e00ff */
[----:B------:R-:W-:Y:S05]  /*42c0*/  MOV R9, UR11 ;  /* 0x0000000b00097c02 */ /* 0x000fea0008000f00 */
[----:B-----5:R3:W5:Y:S02]  /*42d0*/  @P0 LDG.E R35, desc[UR46][R8.64] ;  /* 0x0000002e08230981 */ /* 0x020764000c1e1900 */
[----:B--23--:R-:W-:Y:S07]  /*42e0*/  @!P0 IMAD.U32 R35, RZ, RZ, UR8 ;  /* 0x00000008ff238e24 */ /* 0x00cfee000f8e00ff */
.L_x_71:
[----:B-----5:R-:W-:Y:S01]  /*42f0*/  @!P2 FSETP.EQ.AND P0, PT, R35, RZ, PT ;  /* 0x000000ff2300a20b */ /* 0x020fe20003f02000 */
[----:B------:R-:W-:Y:S01]  /*4300*/  @!UPT UIADD3 URZ, UPT, UPT, URZ, URZ, URZ ;  /* 0x000000fffffff290 */ /* 0x000fe2000fffe0ff */
[----:B------:R-:W-:Y:S11]  /*4310*/  @!P2 BRA `(.L_x_72) ;  /* 0x000000000014a947 */ /* 0x000ff60003800000 */
[----:B------:R-:W-:Y:S02]  /*4320*/  LOP3.LUT P2, RZ, R64, 0xff, RZ, 0xc0, !PT ;  /* 0x000000ff40ff7812 */ /* 0x000fe4000784c0ff */
[----:B------:R-:W-:Y:S04]  /*4330*/  PLOP3.LUT P0, PT, PT, PT, UP0, 0x80, 0x8 ;  /* 0x000000000008781c */ /* 0x000fe80003f0f008 */
[----:B------:R-:W-:Y:S07]  /*4340*/  PLOP3.LUT P0, PT, P0, PT, PT, 0x8, 0x80 ;  /* 0x000000000080781c */ /* 0x000fee000070e170 */
[----:B------:R-:W-:Y:S11]  /*4350*/  @P2 FSETP.EQ.AND P0, PT, R35, RZ, PT ;  /* 0x000000ff2300220b */ /* 0x000ff60003f02000 */
[----:B------:R-:W-:Y:S02]  /*4360*/  @!UPT UIADD3 URZ, UPT, UPT, URZ, URZ, URZ ;  /* 0x000000fffffff290 */ /* 0x000fe4000fffe0ff */
.L_x_72:
[----:B------:R-:W3:Y:S01]  /*4370*/  SYNCS.PHASECHK.TRANS64.TRYWAIT P2, [UR7+0x50], R32 ;  /* 0x00005020ff0075a7 */ /* 0x000ee20008041107 */
[----:B------:R-:W-:Y:S04]  /*4380*/  ELECT P4, URZ, PT ;  /* 0x0000000000ff782f */ /* 0x000fe80003880000 */
[----:B------:R-:W-:Y:S11]  /*4390*/  PLOP3.LUT P4, PT, P0, P4, PT, 0xf2, 0x2f ;  /* 0x00000000002f781c */ /* 0x000ff60000789e72 */
[----:B------:R-:W-:Y:S02]  /*43a0*/  @!UPT UIADD3 URZ, UPT, UPT, URZ, URZ, URZ ;  /* 0x000000fffffff290 */ /* 0x000fe4000fffe0ff */
[----:B-1----:R-:W-:Y:S05]  /*43b0*/  @!P4 IADD3 R8, P0, PT, R30, 0x580, RZ ;  /* 0x000005801e08c810 */ /* 0x002fea0007f1e0ff */
[----:B--2---:R-:W-:Y:S01]  /*43c0*/  @!P4 IMAD.X R2, RZ, RZ, R31, P0 ;  /* 0x000000ffff02c224 */ /* 0x004fe200000e061f */
[----:B---3--:R-:W-:Y:S07]  /*43d0*/  @!P2 BRA `(.L_x_73) ;  /* 0x000000600084a947 */ /* 0x008fee0003800000 */
.L_x_194:
[----:B------:R-:W-:Y:S01]  /*43e0*/  @!P4 R2UR UR9, R8 ;  /* 0x000000000809c2ca */ /* 0x000fe200000e0000 */
[----:B------:R-:W-:Y:S01]  /*43f0*/  VOTEU.ALL UP1, P4 ;  /* 0x0000000000ff7886 */ /* 0x000fe20002020000 */
[----:B------:R-:W-:Y:S01]  /*4400*/  @!P4 R2UR UR8, R2 ;  /* 0x000000000208c2ca */ /* 0x000fe200000e0000 */
[----:B-1----:R-:W-:Y:S01]  /*4410*/  @!P4 IMAD.MOV.U32 R0, RZ, RZ, 0x2000 ;  /* 0x00002000ff00c424 */ /* 0x002fe200078e00ff */
[----:B------:R-:W-:Y:S01]  /*4420*/  UMOV UR44, UR36 ;  /* 0x00000024002c7c82 */ /* 0x000fe20008000000 */
[----:B------:R-:W-:Y:S02]  /*4430*/  UPRMT UR21, UR37, 0x654, UR41 ;  /* 0x0000065425157896 */ /* 0x000fe40008000029 */
[----:B------:R-:W-:Y:S01]  /*4440*/  @!UP1 UIADD3 UR40, UPT, UPT, UR7, 0x200, URZ ;  /* 0x0000020007289890 */ /* 0x000fe2000fffe0ff */
[----:B------:R-:W-:Y:S05]  /*4450*/  VOTEU.ALL UP1, P4 ;  /* 0x0000000000ff7886 */ /* 0x000fea0002020000 */
[----:B------:R-:W-:Y:S01]  /*4460*/  IMAD.U32 R8, RZ, RZ, UR9 ;  /* 0x00000009ff087e24 */ /* 0x000fe2000f8e00ff */
[----:B------:R-:W-:Y:S01]  /*4470*/  UMOV UR9, 0x10000000 ;  /* 0x1000000000097882 */ /* 0x000fe20000000000 */
[----:B------:R-:W-:Y:S01]  /*4480*/  IMAD.U32 R9, RZ, RZ, UR8 ;  /* 0x00000008ff097e24 */ /* 0x000fe2000f8e00ff */
[----:B------:R-:W-:Y:S02]  /*4490*/  UMOV UR8, 0x0 ;  /* 0x0000000000087882 */ /* 0x000fe40000000000 */
[----:B------:R-:W-:Y:S02]  /*44a0*/  @!P4 R2UR UR10, R8 ;  /* 0x00000000080ac2ca */ /* 0x000fe400000e0000 */
[----:B------:R-:W-:Y:S02]  /*44b0*/  @!P4 R2UR UR11, R9 ;  /* 0x00000000090bc2ca */ /* 0x000fe400000e0000 */
[----:B------:R-:W-:Y:S05]  /*44c0*/  @!P4 IADD3 R8, P0, PT, R30, 0x580, RZ ;  /* 0x000005801e08c810 */ /* 0x000fea0007f1e0ff */
[----:B------:R-:W-:Y:S06]  /*44d0*/  @!P4 IMAD.X R2, RZ, RZ, R31, P0 ;  /* 0x000000ffff02c224 */ /* 0x000fec00000e061f */
[----:B------:R1:W-:Y:S01]  /*44e0*/  @!UP1 UTMALDG.3D [UR40], [UR10], desc[UR8] ;  /* 0x000008280a0095b4 */ /* 0x0003e20008011000 */
[----:B------:R1:W-:Y:S01]  /*44f0*/  @!P4 SYNCS.ARRIVE.TRANS64.RED.A0TR RZ, [UR7+0x30], R0 ;  /* 0x00003000ffffc9a7 */ /* 0x0003e20008300407 */
[----:B------:R-:W-:Y:S01]  /*4500*/  SYNCS.ARRIVE.TRANS64.RED.A1T0 RZ, [UR21], RZ ;  /* 0x000000ffffff79a7 */ /* 0x000fe20008100415 */
[----:B------:R-:W2:Y:S02]  /*4510*/  SYNCS.PHASECHK.TRANS64.TRYWAIT P2, [UR7+0x58], R32 ;  /* 0x00005820ff0075a7 */ /* 0x000ea40008041107 */
[----:B-12---:R-:W-:Y:S05]  /*4520*/  @!P2 BRA `(.L_x_74) ;  /* 0x000000600048a947 */ /* 0x006fea0003800000 */
.L_x_196:
[----:B------:R-:W-:Y:S01]  /*4530*/  @!P4 R2UR UR9, R8 ;  /* 0x000000000809c2ca */ /* 0x000fe200000e0000 */
[----:B------:R-:W-:Y:S01]  /*4540*/  VOTEU.ALL UP1, P4 ;  /* 0x0000000000ff7886 */ /* 0x000fe20002020000 */
[----:B------:R-:W-:Y:S01]  /*4550*/  @!P4 R2UR UR8, R2 ;  /* 0x000000000208c2ca */ /* 0x000fe200000e0000 */
[----:B-1----:R-:W-:Y:S01]  /*4560*/  @!P4 IMAD.MOV.U32 R0, RZ, RZ, 0x2000 ;  /* 0x00002000ff00c424 */ /* 0x002fe200078e00ff */
[----:B------:R-:W-:Y:S01]  /*4570*/  UMOV UR35, UR43 ;  /* 0x0000002b00237c82 */ /* 0x000fe20008000000 */
[----:B------:R-:W-:Y:S02]  /*4580*/  UPRMT UR15, UR37, 0x654, UR33 ;  /* 0x00000654250f7896 */ /* 0x000fe40008000021 */
[----:B------:R-:W-:Y:S02]  /*4590*/  @!UP1 UIADD3 UR34, UPT, UPT, UR42, 0x10, URZ ;  /* 0x000000102a229890 */ /* 0x000fe4000fffe0ff */
[----:B------:R-:W-:Y:S01]  /*45a0*/  @!UP1 UIADD3 UR32, UPT, UPT, UR7, 0x2200, URZ ;  /* 0x0000220007209890 */ /* 0x000fe2000fffe0ff */
[----:B------:R-:W-:Y:S03]  /*45b0*/  VOTEU.ALL UP1, P4 ;  /* 0x0000000000ff7886 */ /* 0x000fe60002020000 */
        /* <DEDUP_REMOVED lines=13> */
.L_x_198:
[----:B------:R-:W-:Y:S01]  /*4690*/  @!P4 R2UR UR9, R8 ;  /* 0x000000000809c2ca */ /* 0x000fe200000e0000 */
[----:B------:R-:W-:Y:S01]  /*46a0*/  VOTEU.ALL UP1, P4 ;  /* 0x0000000000ff7886 */ /* 0x000fe20002020000 */
[----:B------:R-:W-:Y:S01]  /*46b0*/  @!P4 R2UR UR8, R2 ;  /* 0x000000000208c2ca */ /* 0x000fe200000e0000 */
[----:B-1----:R-:W-:Y:S01]  /*46c0*/  @!P4 IMAD.MOV.U32 R0, RZ, RZ, 0x2000 ;  /* 0x00002000ff00c424 */ /* 0x002fe200078e00ff */
[----:B------:R-:W-:Y:S01]  /*46d0*/  UMOV UR27, UR43 ;  /* 0x0000002b001b7c82 */ /* 0x000fe20008000000 */
[----:B------:R-:W-:Y:S01]  /*46e0*/  UMOV UR28, UR36 ;  /* 0x00000024001c7c82 */ /* 0x000fe20008000000 */
[----:B------:R-:W-:Y:S02]  /*46f0*/  @!UP1 UIADD3 UR26, UPT, UPT, UR42, 0x20, URZ ;  /* 0x000000202a1a9890 */ /* 0x000fe4000fffe0ff */
[----:B------:R-:W-:Y:S01]  /*4700*/  @!UP1 UIADD3 UR24, UPT, UPT, UR7, 0x4200, URZ ;  /* 0x0000420007189890 */ /* 0x000fe2000fffe0ff */
[----:B------:R-:W-:Y:S01]  /*4710*/  VOTEU.ALL UP1, P4 ;  /* 0x0000000000ff7886 */ /* 0x000fe20002020000 */
[----:B------:R-:W-:Y:S03]  /*4720*/  UPRMT UR14, UR37, 0x654, UR25 ;  /* 0x00000654250e7896 */ /* 0x000fe60008000019 */
        /* <DEDUP_REMOVED lines=13> */
.L_x_200:
[----:B------:R-:W-:Y:S01]  /*4800*/  @!P4 R2UR UR9, R8 ;  /* 0x000000000809c2ca */ /* 0x000fe200000e0000 */
[----:B------:R-:W-:Y:S01]  /*4810*/  VOTEU.ALL UP1, P4 ;  /* 0x0000000000ff7886 */ /* 0x000fe20002020000 */
[----:B------:R-:W-:Y:S01]  /*4820*/  @!P4 R2UR UR8, R2 ;  /* 0x000000000208c2ca */ /* 0x000fe200000e0000 */
[----:B-1----:R-:W-:Y:S01]  /*4830*/  @!P4 IMAD.MOV.U32 R0, RZ, RZ, 0x2000 ;  /* 0x00002000ff00c424 */ /* 0x002fe200078e00ff */
[----:B------:R-:W-:Y:S01]  /*4840*/  UMOV UR19, UR43 ;  /* 0x0000002b00137c82 */ /* 0x000fe20008000000 */
[----:B------:R-:W-:Y:S01]  /*4850*/  UMOV UR20, UR36 ;  /* 0x0000002400147c82 */ /* 0x000fe20008000000 */
[----:B------:R-:W-:Y:S01]  /*4860*/  @!UP1 UIADD3 UR18, UPT, UPT, UR42, 0x30, URZ ;  /* 0x000000302a129890 */ /* 0x000fe2000fffe0ff */
[----:B------:R-:W-:Y:S01]  /*4870*/  SHF.L.U32 R14, RZ, 0x1f, RZ ;  /* 0x0000001fff0e7819 */ /* 0x000fe200000006ff */
        /* <DEDUP_REMOVED lines=16> */
.L_x_202:
[----:B------:R-:W-:Y:S01]  /*4980*/  @!P4 R2UR UR9, R8 ;  /* 0x000000000809c2ca */ /* 0x000fe200000e0000 */
[----:B------:R-:W-:Y:S01]  /*4990*/  VOTEU.ALL UP1, P4 ;  /* 0x0000000000ff7886 */ /* 0x000fe20002020000 */
[----:B------:R-:W-:Y:S01]  /*49a0*/  @!P4 R2UR UR8, R2 ;  /* 0x000000000208c2ca */ /* 0x000fe200000e0000 */
[----:B-1----:R-:W-:Y:S01]  /*49b0*/  @!P4 IMAD.MOV.U32 R0, RZ, RZ, 0x2000 ;  /* 0x00002000ff00c424 */ /* 0x002fe200078e00ff */
[----:B------:R-:W-:Y:S01]  /*49c0*/  UMOV UR18, 0x0 ;  /* 0x0000000000127882 */ /* 0x000fe20000000000 */
[----:B------:R-:W-:Y:S01]  /*49d0*/  UMOV UR19, 0x10000000 ;  /* 0x1000000000137882 */ /* 0x000fe20000000000 */
[----:B------:R-:W-:Y:S01]  /*49e0*/  @!UP1 UIADD3 UR10, UPT, UPT, UR42, 0x40, URZ ;  /* 0x000000402a0a9890 */ /* 0x000fe2000fffe0ff */
[----:B------:R-:W-:Y:S01]  /*49f0*/  UMOV UR11, UR43 ;  /* 0x0000002b000b7c82 */ /* 0x000fe20008000000 */
[----:B------:R-:W-:Y:S05]  /*4a00*/  UMOV UR12, UR36 ;  /* 0x00000024000c7c82 */ /* 0x000fea0008000000 */
[----:B------:R-:W-:Y:S01]  /*4a10*/  IMAD.U32 R8, RZ, RZ, UR9 ;  /* 0x00000009ff087e24 */ /* 0x000fe2000f8e00ff */
[----:B------:R-:W-:Y:S01]  /*4a20*/  UMOV UR9, UR41 ;  /* 0x0000002900097c82 */ /* 0x000fe20008000000 */
[----:B------:R-:W-:Y:S01]  /*4a30*/  IMAD.U32 R9, RZ, RZ, UR8 ;  /* 0x00000008ff097e24 */ /* 0x000fe2000f8e00ff */
[----:B------:R-:W-:Y:S02]  /*4a40*/  @!UP1 UIADD3 UR8, UPT, UPT, UR7, 0x200, URZ ;  /* 0x0000020007089890 */ /* 0x000fe4000fffe0ff */
[----:B------:R-:W-:Y:S01]  /*4a50*/  @!P4 R2UR UR22, R8 ;  /* 0x000000000816c2ca */ /* 0x000fe200000e0000 */
[----:B------:R-:W-:Y:S01]  /*4a60*/  VOTEU.ALL UP1, P4 ;  /* 0x0000000000ff7886 */ /* 0x000fe20002020000 */
        /* <DEDUP_REMOVED lines=8> */
.L_x_204:
        /* <DEDUP_REMOVED lines=23> */
.L_x_206:
[----:B------:R-:W2:Y:S01]  /*4c60*/  LDC.64 R12, c[0x0][0xb18] ;  /* 0x0002c600ff0c7b82 */ /* 0x000ea20000000a00 */
[----:B------:R-:W-:Y:S01]  /*4c70*/  @!P4 R2UR UR8, R2 ;  /* 0x000000000208c2ca */ /* 0x000fe200000e0000 */
[----:B------:R-:W-:Y:S01]  /*4c80*/  VOTEU.ALL UP1, P4 ;  /* 0x0000000000ff7886 */ /* 0x000fe20002020000 */
[----:B------:R-:W-:Y:S01]  /*4c90*/  @!P4 R2UR UR9, R8 ;  /* 0x000000000809c2ca */ /* 0x000fe200000e0000 */
[----:B-1----:R-:W-:Y:S01]  /*4ca0*/  @!P4 IMAD.MOV.U32 R0, RZ, RZ, 0x2000 ;  /* 0x00002000ff00c424 */ /* 0x002fe200078e00ff */
[----:B------:R-:W-:Y:S03]  /*4cb0*/  UMOV UR18, 0x0 ;  /* 0x0000000000127882 */ /* 0x000fe60000000000 */
[----:B------:R-:W1:Y:S01]  /*4cc0*/  @!P1 LDC R2, c[0x0][0xb0c] ;  /* 0x0002c300ff029b82 */ /* 0x000e620000000800 */
[----:B------:R-:W-:Y:S01]  /*4cd0*/  @!UP1 UIADD3 UR10, UPT, UPT, UR42, 0x60, URZ ;  /* 0x000000602a0a9890 */ /* 0x000fe2000fffe0ff */
[----:B------:R-:W-:Y:S01]  /*4ce0*/  @P3 SHF.R.U32.HI R27, RZ, 0x10, R21 ;  /* 0x00000010ff1b3819 */ /* 0x000fe20000011615 */
[----:B------:R-:W-:Y:S01]  /*4cf0*/  UMOV UR19, 0x10000000 ;  /* 0x1000000000137882 */ /* 0x000fe20000000000 */
[----:B------:R-:W-:Y:S01]  /*4d00*/  UMOV UR11, UR43 ;  /* 0x0000002b000b7c82 */ /* 0x000fe20008000000 */
[----:B------:R-:W-:Y:S01]  /*4d10*/  UMOV UR12, UR36 ;  /* 0x00000024000c7c82 */ /* 0x000fe20008000000 */
[----:B------:R-:W-:Y:S02]  /*4d20*/  VIADD R29, R29, 0x1 ;  /* 0x000000011d1d7836 */ /* 0x000fe40000000000 */
[----:B------:R-:W-:Y:S01]  /*4d30*/  IMAD.U32 R9, RZ, RZ, UR8 ;  /* 0x00000008ff097e24 */ /* 0x000fe2000f8e00ff */
[----:B------:R-:W-:Y:S01]  /*4d40*/  @!UP1 UIADD3 UR8, UPT, UPT, UR7, 0x4200, URZ ;  /* 0x0000420007089890 */ /* 0x000fe2000fffe0ff */
[----:B------:R-:W-:Y:S01]  /*4d50*/  IMAD.U32 R8, RZ, RZ, UR9 ;  /* 0x00000009ff087e24 */ /* 0x000fe2000f8e00ff */
[----:B------:R-:W-:Y:S01]  /*4d60*/  VOTEU.ALL UP1, P4 ;  /* 0x0000000000ff7886 */ /* 0x000fe20002020000 */
[----:B------:R-:W-:Y:S01]  /*4d70*/  UMOV UR9, UR25 ;  /* 0x0000001900097c82 */ /* 0x000fe20008000000 */
[----:B------:R-:W-:Y:S02]  /*4d80*/  @!P4 R2UR UR21, R9 ;  /* 0x000000000915c2ca */ /* 0x000fe400000e0000 */
[----:B------:R-:W-:Y:S02]  /*4d90*/  @!P4 R2UR UR20, R8 ;  /* 0x000000000814c2ca */ /* 0x000fe400000e0000 */
[----:B------:R-:W3:Y:S11]  /*4da0*/  LDC.64 R8, c[0x0][0xb10] ;  /* 0x0002c400ff087b82 */ /* 0x000ef60000000a00 */
[----:B------:R1:W-:Y:S01]  /*4db0*/  @!UP1 UTMALDG.3D [UR8], [UR20], desc[UR18] ;  /* 0x00001208140095b4 */ /* 0x0003e20008011000 */
[----:B------:R5:W-:Y:S01]  /*4dc0*/  @!P4 SYNCS.ARRIVE.TRANS64.RED.A0TR RZ, [UR7+0x40], R0 ;  /* 0x00004000ffffc9a7 */ /* 0x000be20008300407 */
[C---:B---3--:R-:W-:Y:S01]  /*4dd0*/  @!P1 IMAD.HI.U32 R8, R11.reuse, R8, RZ ;  /* 0x000000080b089227 */ /* 0x048fe200078e00ff */
[----:B--2---:R-:W-:Y:S02]  /*4de0*/  @!P1 ISETP.NE.AND P0, PT, R12, 0x1, PT ;  /* 0x000000010c00980c */ /* 0x004fe40003f05270 */
[----:B-1----:R-:W-:Y:S01]  /*4df0*/  @!P1 ISETP.NE.AND P2, PT, R2, 0x1, PT ;  /* 0x000000010200980c */ /* 0x002fe20003f45270 */
[----:B------:R-:W-:Y:S01]  /*4e00*/  SYNCS.ARRIVE.TRANS64.RED.A1T0 RZ, [UR14], RZ ;  /* 0x000000ffffff79a7 */ /* 0x000fe2000810040e */
[C---:B------:R-:W-:Y:S01]  /*4e10*/  @!P1 IMAD.HI.U32 R13, R10.reuse, R13, RZ ;  /* 0x0000000d0a0d9227 */ /* 0x040fe200078e00ff */
[----:B------:R-:W-:Y:S04]  /*4e20*/  @!P1 SHF.R.U32.HI R8, RZ, R9, R8 ;  /* 0x00000009ff089219 */ /* 0x000fe80000011608 */
[----:B------:R-:W-:Y:S01]  /*4e30*/  @!P1 SEL R8, R11, R8, !P2 ;  /* 0x000000080b089207 */ /* 0x000fe20005000000 */
[----:B------:R-:W1:Y:S01]  /*4e40*/  SYNCS.PHASECHK.TRANS64.TRYWAIT P5, [UR7+0x68], R14 ;  /* 0x0000680eff0075a7 */ /* 0x000e6200080a1107 */
[----:B-----5:R-:W2:Y:S02]  /*4e50*/  @!P1 LDC R0, c[0x0][0xb20] ;  /* 0x0002c800ff009b82 */ /* 0x020ea40000000800 */
[----:B--2---:R-:W-:Y:S04]  /*4e60*/  @!P1 SHF.R.U32.HI R0, RZ, R0, R13 ;  /* 0x00000000ff009219 */ /* 0x004fe8000001160d */
[----:B------:R-:W-:Y:S05]  /*4e70*/  @!P1 SEL R9, R10, R0, !P0 ;  /* 0x000000000a099207 */ /* 0x000fea0004000000 */
[----:B------:R-:W-:Y:S02]  /*4e80*/  @!P1 IMAD.IADD R0, R9, 0x1, -R8 ;  /* 0x0000000109009824 */ /* 0x000fe400078e0a08 */
[----:B------:R-:W-:Y:S02]  /*4e90*/  @!P1 IMAD.IADD R8, R8, 0x1, -R9 ;  /* 0x0000000108089824 */ /* 0x000fe400078e0a09 */
[----:B------:R-:W-:Y:S02]  /*4ea0*/  @!P1 IMAD R11, R0, R2, R11 ;  /* 0x00000002000b9224 */ /* 0x000fe400078e020b */
[----:B------:R-:W-:Y:S01]  /*4eb0*/  @!P1 IMAD R10, R8, R12, R10 ;  /* 0x0000000c080a9224 */ /* 0x000fe200078e020a */
[----:B-1----:R-:W-:Y:S06]  /*4ec0*/  @!P5 BRA `(.L_x_80) ;  /* 0x000000580070d947 */ /* 0x002fec0003800000 */
.L_x_208:
[----:B------:R-:W-:Y:S01]  /*4ed0*/  @!P4 IADD3 R2, P0, PT, R30, 0x580, RZ ;  /* 0x000005801e02c810 */ /* 0x000fe20007f1e0ff */
[----:B------:R-:W-:Y:S01]  /*4ee0*/  VOTEU.ALL UP1, P4 ;  /* 0x0000000000ff7886 */ /* 0x000fe20002020000 */
[----:B------:R-:W-:Y:S01]  /*4ef0*/  UMOV UR18, 0x0 ;  /* 0x0000000000127882 */ /* 0x000fe20000000000 */
[----:B------:R-:W-:Y:S01]  /*4f00*/  UMOV UR19, 0x10000000 ;  /* 0x1000000000137882 */ /* 0x000fe20000000000 */
[----:B------:R-:W-:Y:S01]  /*4f10*/  @!P4 R2UR UR9, R2 ;  /* 0x000000000209c2ca */ /* 0x000fe200000e0000 */
[----:B-1----:R-:W-:Y:S01]  /*4f20*/  @!P4 IMAD.X R0, RZ, RZ, R31, P0 ;  /* 0x000000ffff00c224 */ /* 0x002fe200000e061f */
[----:B------:R-:W-:Y:S01]  /*4f30*/  @!UP1 UIADD3 UR10, UPT, UPT, UR42, 0x70, URZ ;  /* 0x000000702a0a9890 */ /* 0x000fe2000fffe0ff */
[----:B------:R-:W-:Y:S01]  /*4f40*/  ISETP.NE.AND P0, PT, R29, 0x2, PT ;  /* 0x000000021d00780c */ /* 0x000fe20003f05270 */
[----:B------:R-:W-:Y:S01]  /*4f50*/  UMOV UR11, UR43 ;  /* 0x0000002b000b7c82 */ /* 0x000fe20008000000 */
[----:B------:R-:W-:Y:S01]  /*4f60*/  UMOV UR12, UR36 ;  /* 0x00000024000c7c82 */ /* 0x000fe20008000000 */
[----:B------:R-:W-:Y:S01]  /*4f70*/  @!P4 R2UR UR8, R0 ;  /* 0x000000000008c2ca */ /* 0x000fe200000e0000 */
[----:B------:R-:W-:Y:S01]  /*4f80*/  IMAD.IADD R14, R10, 0x1, R62 ;  /* 0x000000010a0e7824 */ /* 0x000fe200078e023e */
[----:B------:R-:W-:Y:S01]  /*4f90*/  @P3 R2UR UR36, R27 ;  /* 0x000000001b2432ca */ /* 0x000fe200000e0000 */
[----:B------:R-:W-:Y:S01]  /*4fa0*/  IMAD.IADD R15, R11, 0x1, R63 ;  /* 0x000000010b0f7824 */ /* 0x000fe200078e023f */
[----:B------:R-:W-:Y:S02]  /*4fb0*/  SEL R0, RZ, 0x1, P0 ;  /* 0x00000001ff007807 */ /* 0x000fe40000000000 */
[----:B------:R-:W-:Y:S01]  /*4fc0*/  SEL R29, R29, RZ, P0 ;  /* 0x000000ff1d1d7207 */ /* 0x000fe20000000000 */
[----:B------:R-:W-:Y:S01]  /*4fd0*/  IMAD.U32 R8, RZ, RZ, UR9 ;  /* 0x00000009ff087e24 */ /* 0x000fe2000f8e00ff */
[----:B------:R-:W-:Y:S01]  /*4fe0*/  UMOV UR9, UR17 ;  /* 0x0000001100097c82 */ /* 0x000fe20008000000 */
[----:B------:R-:W-:Y:S03]  /*4ff0*/  LOP3.LUT R28, R28, R0, RZ, 0x3c, !PT ;  /* 0x000000001c1c7212 */ /* 0x000fe600078e3cff */
[----:B------:R-:W-:Y:S01]  /*5000*/  @!P4 R2UR UR14, R8 ;  /* 0x00000000080ec2ca */ /* 0x000fe200000e0000 */
[----:B------:R-:W-:Y:S01]  /*5010*/  IMAD.U32 R9, RZ, RZ, UR8 ;  /* 0x00000008ff097e24 */ /* 0x000fe2000f8e00ff */
[----:B------:R-:W-:Y:S01]  /*5020*/  @!UP1 UIADD3 UR8, UPT, UPT, UR7, 0x6200, URZ ;  /* 0x0000620007089890 */ /* 0x000fe2000fffe0ff */
[----:B------:R-:W-:Y:S03]  /*5030*/  VOTEU.ALL UP1, P4 ;  /* 0x0000000000ff7886 */ /* 0x000fe60002020000 */
[----:B------:R-:W-:Y:S11]  /*5040*/  @!P4 R2UR UR15, R9 ;  /* 0x00000000090fc2ca */ /* 0x000ff600000e0000 */
[----:B------:R-:W-:Y:S02]  /*5050*/  @!UPT UIADD3 URZ, UPT, UPT, URZ, URZ, URZ ;  /* 0x000000fffffff290 */ /* 0x000fe4000fffe0ff */
[----:B------:R2:W-:Y:S01]  /*5060*/  @!UP1 UTMALDG.3D [UR8], [UR14], desc[UR18] ;  /* 0x000012080e0095b4 */ /* 0x0005e20008011000 */
[----:B------:R2:W-:Y:S01]  /*5070*/  @!P4 SYNCS.ARRIVE.TRANS64.RED.A0TR RZ, [UR7+0x48], R25 ;  /* 0x00004819ffffc9a7 */ /* 0x0005e20008300407 */
[----:B------:R-:W-:Y:S01]  /*5080*/  UPLOP3.LUT UP1, UPT, UPT, UPT, UPT, 0x80, 0x8 ;  /* 0x000000000008789c */ /* 0x000fe20003f2f070 */
[----:B------:R-:W-:Y:S01]  /*5090*/  SYNCS.ARRIVE.TRANS64.RED.A1T0 RZ, [UR13], RZ ;  /* 0x000000ffffff79a7 */ /* 0x000fe2000810040d */
[----:B------:R-:W-:Y:S09]  /*50a0*/  @P3 BRA `(.L_x_81) ;  /* 0xffffffec002c3947 */ /* 0x000ff2000383ffff */
[----:B------:R-:W1:Y:S02]  /*50b0*/  SYNCS.PHASECHK.TRANS64.TRYWAIT P0, [UR7+0x50], R32 ;  /* 0x00005020ff0075a7 */ /* 0x000e640008001107 */
[----:B-1----:R-:W-:Y:S05]  /*50c0*/  @!P0 BRA `(.L_x_82) ;  /* 0x0000005800088947 */ /* 0x002fea0003800000 */
.L_x_210:
[----:B------:R-:W3:Y:S02]  /*50d0*/  SYNCS.PHASECHK.TRANS64.TRYWAIT P0, [UR7+0x58], R32 ;  /* 0x00005820ff0075a7 */ /* 0x000ee40008001107 */
[----:B---3--:R-:W-:Y:S05]  /*50e0*/  @!P0 BRA `(.L_x_83) ;  /* 0x0000005800188947 */ /* 0x008fea0003800000 */
.L_x_212:
[----:B------:R-:W3:Y:S01]  /*50f0*/  SYNCS.PHASECHK.TRANS64.TRYWAIT P0, [UR7+0x60], R32 ;  /* 0x00006020ff0075a7 */ /* 0x000ee20008001107 */
[----:B-1----:R-:W-:Y:S01]  /*5100*/  HFMA2 R0, -RZ, RZ, 0, 5.9604644775390625e-08 ;  /* 0x00000001ff007431 */ /* 0x002fe200000001ff */
[----:B---3--:R-:W-:Y:S06]  /*5110*/  @!P0 BRA `(.L_x_84) ;  /* 0x0000005800248947 */ /* 0x008fec0003800000 */
.L_x_214:
[----:B-1----:R-:W-:Y:S02]  /*5120*/  MOV R2, UR7 ;  /* 0x0000000700027c02 */ /* 0x002fe40008000f00 */
[----:B------:R-:W-:-:S07]  /*5130*/  SHF.L.U32 R0, R0, 0x1f, RZ ;  /* 0x0000001f00007819 */ /* 0x000fce00000006ff */
.L_x_85:
[----:B-1----:R1:W3:Y:S02]  /*5140*/  SYNCS.PHASECHK.TRANS64.TRYWAIT P0, [R2+URZ+0x68], R0 ;  /* 0x00006800020075a7 */ /* 0x0022e400080011ff */
[----:B---3--:R-:W-:Y:S05]  /*5150*/  @!P0 NANOSLEEP.SYNCS 0x989680 ;  /* 0x009896800000895d */ /* 0x008fea0003900000 */
[----:B------:R-:W3:Y:S02]  /*5160*/  @!P0 SYNCS.PHASECHK.TRANS64 P0, [R2+URZ+0x68], R0 ;  /* 0x00006800020085a7 */ /* 0x000ee400080010ff */
[----:B--23--:R-:W-:Y:S05]  /*5170*/  @P0 EXIT ;  /* 0x000000000000094d */ /* 0x00cfea0003800000 */
[----:B------:R-:W-:Y:S05]  /*5180*/  BRA `(.L_x_85) ;  /* 0xfffffffc00ec7947 */ /* 0x000fea000383ffff */
.L_x_66:
[----:B------:R-:W-:-:S06]  /*5190*/  UISETP.GE.AND UP1, UPT, UR8, 0x4, UPT ;  /* 0x000000040800788c */ /* 0x000fcc000bf26270 */
[----:B------:R-:W-:-:S13]  /*51a0*/  PLOP3.LUT P0, PT, PT, PT, UP1, 0x80, 0x8 ;  /* 0x000000000008781c */ /* 0x000fda0003f0f018 */
[----:B------:R-:W-:Y:S05]  /*51b0*/  @!P0 EXIT ;  /* 0x000000000000894d */ /* 0x000fea0003800000 */
[----:B------:R-:W-:Y:S01]  /*51c0*/  BAR.SYNC.DEFER_BLOCKING 0x6, 0xa0 ;  /* 0x0182800000007b1d */ /* 0x000fe20000010000 */
[C---:B------:R-:W-:Y:S01]  /*51d0*/  IMAD.SHL.U32 R2, R76.reuse, 0x10, RZ ;  /* 0x000000104c027824 */ /* 0x040fe200078e00ff */
[C---:B------:R-:W-:Y:S01]  /*51e0*/  SHF.L.U32 R32, R76.reuse, 0x10, RZ ;  /* 0x000000104c207819 */ /* 0x040fe200000006ff */
[C---:B------:R-:W-:Y:S01]  /*51f0*/  IMAD.SHL.U32 R75, R76.reuse, 0x2, RZ ;  /* 0x000000024c4b7824 */ /* 0x040fe200078e00ff */
[----:B------:R-:W-:Y:S01]  /*5200*/  LOP3.LUT R77, R76, 0x60, RZ, 0xc0, !PT ;  /* 0x000000604c4d7812 */ /* 0x000fe200078ec0ff */
[----:B------:R-:W-:Y:S01]  /*5210*/  HFMA2 R71, -RZ, RZ, 0, 0 ;  /* 0x00000000ff477431 */ /* 0x000fe200000001ff */
[----:B------:R-:W-:Y:S02]  /*5220*/  UMOV UR48, 0x400 ;  /* 0x0000040000307882 */ /* 0x000fe40000000000 */
[----:B------:R-:W1:Y:S01]  /*5230*/  LDC R67, c[0x0][0x370] ;  /* 0x0000dc00ff437b82 */ /* 0x000e620000000800 */
[----:B------:R-:W-:Y:S01]  /*5240*/  ULEA UR48, UR37, UR48, 0x18 ;  /* 0x0000003025307291 */ /* 0x000fe2000f8ec0ff */
[----:B------:R-:W-:Y:S01]  /*5250*/  LOP3.LUT R3, R2, 0x60, RZ, 0xc0, !PT ;  /* 0x0000006002037812 */ /* 0x000fe200078ec0ff */
[----:B------:R-:W-:Y:S01]  /*5260*/  IMAD.MOV.U32 R31, RZ, RZ, RZ ;  /* 0x000000ffff1f7224 */ /* 0x000fe200078e00ff */
[----:B------:R-:W-:Y:S01]  /*5270*/  LOP3.LUT R74, R76, 0x2, RZ, 0xc0, !PT ;  /* 0x000000024c4a7812 */ /* 0x000fe200078ec0ff */
[----:B------:R-:W-:Y:S01]  /*5280*/  UIADD3 UR4, UPT, UPT, UR48, 0x200, URZ ;  /* 0x0000020030047890 */ /* 0x000fe2000fffe0ff */
[----:B------:R-:W-:Y:S01]  /*5290*/  LOP3.LUT R75, R3, 0xc, R75, 0xf8, !PT ;  /* 0x0000000c034b7812 */ /* 0x000fe200078ef84b */
[----:B------:R-:W-:Y:S01]  /*52a0*/  IMAD.MOV.U32 R80, RZ, RZ, RZ ;  /* 0x000000ffff507224 */ /* 0x000fe200078e00ff */
[----:B------:R-:W2:Y:S01]  /*52b0*/  LDC R28, c[0x0][0xb0c] ;  /* 0x0002c300ff1c7b82 */ /* 0x000ea20000000800 */
[----:B------:R-:W-:Y:S01]  /*52c0*/  LOP3.LUT R32, R32, 0x600000, RZ, 0xc0, !PT ;  /* 0x0060000020207812 */ /* 0x000fe200078ec0ff */
[----:B------:R-:W4:Y:S01]  /*52d0*/  LDCU.64 UR52, c[0x0][0x348] ;  /* 0x00006900ff3477ac */ /* 0x000f220008000a00 */
[----:B------:R-:W-:Y:S01]  /*52e0*/  IMAD.U32 R69, RZ, RZ, UR4 ;  /* 0x00000004ff457e24 */ /* 0x000fe2000f8e00ff */
[----:B------:R-:W-:-:S02]  /*52f0*/  LOP3.LUT R75, R75, 0x790, R2, 0xf8, !PT ;  /* 0x000007904b4b7812 */ /* 0x000fc400078ef802 */
[----:B------:R-:W-:Y:S01]  /*5300*/  LOP3.LUT R76, R76, 0x4, RZ, 0xc0, !PT ;  /* 0x000000044c4c7812 */ /* 0x000fe200078ec0ff */
[----:B------:R-:W1:Y:S01]  /*5310*/  LDCU.64 UR38, c[0x0][0x888] ;  /* 0x00011100ff2677ac */ /* 0x000e620008000a00 */
[----:B------:R-:W1:Y:S01]  /*5320*/  LDC R65, c[0x0][0xb20] ;  /* 0x0002c800ff417b82 */ /* 0x000e620000000800 */
[----:B------:R-:W3:Y:S01]  /*5330*/  LDS R0, [UR48+0x130] ;  /* 0x00013030ff007984 */ /* 0x000ee20008000800 */
[----:B------:R-:W-:Y:S01]  /*5340*/  LEA R75, R75, R69, 0x2 ;  /* 0x000000454b4b7211 */ /* 0x000fe200078e10ff */
[----:B------:R-:W1:Y:S01]  /*5350*/  LDCU.64 UR44, c[0x0][0x890] ;  /* 0x00011200ff2c77ac */ /* 0x000e620008000a00 */
[----:B------:R-:W-:-:S03]  /*5360*/  MOV R72, RZ ;  /* 0x000000ff00487202 */ /* 0x000fc60000000f00 */
[--C-:B------:R-:W-:Y:S01]  /*5370*/  IMAD R74, R74, -0x10, R75.reuse ;  /* 0xfffffff04a4a7824 */ /* 0x100fe200078e024b */
[----:B------:R-:W1:Y:S01]  /*5380*/  LDC R27, c[0x0][0xb30] ;  /* 0x0002cc00ff1b7b82 */ /* 0x000e620000000800 */
[----:B------:R-:W-:Y:S01]  /*5390*/  IMAD R73, R76, -0x10, R75 ;  /* 0xfffffff04c497824 */ /* 0x000fe200078e024b */
[----:B------:R-:W-:Y:S01]  /*53a0*/  UMOV UR49, URZ ;  /* 0x000000ff00317c82 */ /* 0x000fe20008000000 */
[----:B------:R-:W-:-:S05]  /*53b0*/  UMOV UR51, URZ ;  /* 0x000000ff00337c82 */ /* 0x000fca0008000000 */
[----:B------:R-:W1:Y:S08]  /*53c0*/  LDC.64 R60, c[0x0][0xb10] ;  /* 0x0002c400ff3c7b82 */ /* 0x000e700000000a00 */
[----:B------:R-:W1:Y:S08]  /*53d0*/  LDC.64 R24, c[0x0][0xb18] ;  /* 0x0002c600ff187b82 */ /* 0x000e700000000a00 */
[----:B------:R-:W1:Y:S08]  /*53e0*/  LDC.64 R22, c[0x0][0xb28] ;  /* 0x0002ca00ff167b82 */ /* 0x000e700000000a00 */
[----:B------:R-:W1:Y:S01]  /*53f0*/  LDC.64 R58, c[0x0][0x8b0] ;  /* 0x00022c00ff3a7b82 */ /* 0x000e620000000a00 */
[----:B---3--:R-:W-:-:S07]  /*5400*/  IMAD.IADD R32, R0, 0x1, R32 ;  /* 0x0000000100207824 */ /* 0x008fce00078e0220 */
[----:B------:R-:W3:Y:S08]  /*5410*/  LDC.64 R56, c[0x0][0x8a8] ;  /* 0x00022a00ff387b82 */ /* 0x000ef00000000a00 */
[----:B--2-4-:R-:W1:Y:S02]  /*5420*/  LDC R66, c[0x0][0x374] ;  /* 0x0000dd00ff427b82 */ /* 0x014e640000000800 */
.L_x_161:
[C---:B------:R-:W-:Y:S02]  /*5430*/  LEA R0, R80.reuse, UR48, 0x3 ;  /* 0x0000003050007c11 */ /* 0x040fe4000f8e18ff */
[----:B------:R-:W-:Y:S02]  /*5440*/  SHF.L.U32 R2, R71, 0x1f, RZ ;  /* 0x0000001f47027819 */ /* 0x000fe400000006ff */
[----:B------:R-:W-:Y:S02]  /*5450*/  LEA R16, R80, UR48, 0x4 ;  /* 0x0000003050107c11 */ /* 0x000fe4000f8e20ff */
[----:B------:R-:W2:Y:S02]  /*5460*/  SYNCS.PHASECHK.TRANS64.TRYWAIT P0, [R0+URZ+0x80], R2 ;  /* 0x00008002000075a7 */ /* 0x000ea400080011ff */
[----:B--23--:R-:W-:Y:S05]  /*5470*/  @!P0 BRA `(.L_x_86) ;  /* 0x0000005400648947 */ /* 0x00cfea0003800000 */
.L_x_215:
[----:B------:R-:W4:Y:S01]  /*5480*/  LDC.64 R10, c[0x0][0xb10] ;  /* 0x0002c400ff0a7b82 */ /* 0x000f220000000a00 */
[----:B------:R-:W3:Y:S01]  /*5490*/  LDS.128 R16, [R16+0x110] ;  /* 0x0001100010107984 */ /* 0x000ee20000000c00 */
[----:B-1----:R-:W-:Y:S01]  /*54a0*/  ISETP.NE.AND P1, PT, R27, 0x1, PT ;  /* 0x000000011b00780c */ /* 0x002fe20003f25270 */
[----:B--2---:R-:W-:Y:S01]  /*54b0*/  VIADD R0, R0, 0x90 ;  /* 0x0000009000007836 */ /* 0x004fe20000000000 */
[----:B------:R-:W-:Y:S04]  /*54c0*/  ISETP.GE.AND P0, PT, R26, 0x1, PT ;  /* 0x000000011a00780c */ /* 0x000fe80003f06270 */
[----:B------:R-:W1:Y:S01]  /*54d0*/  LDC.64 R8, c[0x0][0xb18] ;  /* 0x0002c600ff087b82 */ /* 0x000e620000000a00 */
[----:B------:R-:W-:Y:S01]  /*54e0*/  PRMT R0, RZ, 0x654, R0 ;  /* 0x00000654ff007816 */ /* 0x000fe20000000000 */
[----:B------:R-:W-:Y:S01]  /*54f0*/  @!PT LDS RZ, [RZ] ;  /* 0x00000000fffff984 */ /* 0x000fe20000000800 */
[----:B------:R-:W-:Y:S01]  /*5500*/  @!PT LDS RZ, [RZ] ;  /* 0x00000000fffff984 */ /* 0x000fe20000000800 */
[----:B------:R-:W-:Y:S01]  /*5510*/  @!PT LDS RZ, [RZ] ;  /* 0x00000000fffff984 */ /* 0x000fe20000000800 */
[----:B------:R-:W-:Y:S01]  /*5520*/  @!PT LDS RZ, [RZ] ;  /* 0x00000000fffff984 */ /* 0x000fe20000000800 */
[----:B------:R2:W-:Y:S06]  /*5530*/  MEMBAR.ALL.CTA ;  /* 0x0000000000007992 */ /* 0x0005ec0000008000 */
[----:B--2---:R-:W2:Y:S01]  /*5540*/  FENCE.VIEW.ASYNC.S ;  /* 0x00000000000073c6 */ /* 0x004ea20000000000 */
[----:B------:R-:W1:Y:S08]  /*5550*/  @!P1 LDC R12, c[0x0][0xb20] ;  /* 0x0002c800ff0c9b82 */ /* 0x000e700000000800 */
[----:B------:R-:W1:Y:S01]  /*5560*/  @!P1 LDC R7, c[0x0][0xb0c] ;  /* 0x0002c300ff079b82 */ /* 0x000e620000000800 */
[----:B--2---:R2:W-:Y:S01]  /*5570*/  SYNCS.ARRIVE.TRANS64.RED.A1T0 RZ, [R0+URZ], RZ ;  /* 0x000000ff00ff79a7 */ /* 0x0045e200081004ff */
[----:B---3--:R-:W-:Y:S04]  /*5580*/  LOP3.LUT P4, RZ, R18, 0x1, RZ, 0xc0, !PT ;  /* 0x0000000112ff7812 */ /* 0x008fe8000788c0ff */
[----:B------:R-:W-:Y:S09]  /*5590*/  P2R R78, PR, RZ, 0x10 ;  /* 0x00000010ff4e7803 */ /* 0x000ff20000000000 */
[----:B------:R-:W-:Y:S02]  /*55a0*/  @P4 MOV R30, R16 ;  /* 0x00000010001e4202 */ /* 0x000fe40000000f00 */
[----:B------:R-:W-:Y:S01]  /*55b0*/  @P4 LOP3.LUT R29, R17, 0xffff, RZ, 0xc0, !PT ;  /* 0x0000ffff111d4812 */ /* 0x000fe200078ec0ff */
[----:B--2-4-:R-:W-:Y:S06]  /*55c0*/  @!P0 BRA `(.L_x_87) ;  /* 0x0000000000a48947 */ /* 0x014fec0003800000 */
[----:B------:R-:W-:Y:S01]  /*55d0*/  IMAD.HI.U32 R0, R66, R25, RZ ;  /* 0x0000001942007227 */ /* 0x000fe200078e00ff */
[----:B------:R-:W-:Y:S02]  /*55e0*/  ISETP.NE.AND P0, PT, R24, 0x1, PT ;  /* 0x000000011800780c */ /* 0x000fe40003f05270 */
[----:B------:R-:W-:Y:S01]  /*55f0*/  ISETP.NE.AND P2, PT, R26, 0x1, PT ;  /* 0x000000011a00780c */ /* 0x000fe20003f45270 */
[----:B------:R-:W-:Y:S01]  /*5600*/  IMAD.HI.U32 R4, R67, R60, RZ ;  /* 0x0000003c43047227 */ /* 0x000fe200078e00ff */
[----:B------:R-:W-:Y:S02]  /*5610*/  SHF.R.U32.HI R0, RZ, R65, R0 ;  /* 0x00000041ff007219 */ /* 0x000fe40000011600 */
[----:B------:R-:W-:Y:S01]  /*5620*/  ISETP.NE.AND P3, PT, R28, 0x1, PT ;  /* 0x000000011c00780c */ /* 0x000fe20003f65270 */
[----:B------:R-:W-:Y:S01]  /*5630*/  IMAD.HI.U32 R6, R29, R25, RZ ;  /* 0x000000191d067227 */ /* 0x000fe200078e00ff */
[-C--:B------:R-:W-:Y:S02]  /*5640*/  SHF.R.U32.HI R4, RZ, R61.reuse, R4 ;  /* 0x0000003dff047219 */ /* 0x080fe40000011604 */
[----:B------:R-:W-:Y:S01]  /*5650*/  SEL R0, R66, R0, !P0 ;  /* 0x0000000042007207 */ /* 0x000fe20004000000 */
[----:B------:R-:W-:Y:S01]  /*5660*/  IMAD.HI.U32 R5, R30, R60, RZ ;  /* 0x0000003c1e057227 */ /* 0x000fe200078e00ff */
[----:B------:R-:W-:Y:S03]  /*5670*/  SEL R4, R67, R4, !P3 ;  /* 0x0000000443047207 */ /* 0x000fe60005800000 */
[-C--:B------:R-:W-:Y:S01]  /*5680*/  IMAD.HI.U32 R3, R0, R22.reuse, RZ ;  /* 0x0000001600037227 */ /* 0x080fe200078e00ff */
[----:B------:R-:W-:Y:S03]  /*5690*/  SHF.R.U32.HI R5, RZ, R61, R5 ;  /* 0x0000003dff057219 */ /* 0x000fe60000011605 */
[----:B------:R-:W-:Y:S01]  /*56a0*/  IMAD.HI.U32 R2, R4, R22, RZ ;  /* 0x0000001604027227 */ /* 0x000fe200078e00ff */
[----:B------:R-:W-:Y:S02]  /*56b0*/  @P2 SHF.R.U32.HI R0, RZ, R23, R3 ;  /* 0x00000017ff002219 */ /* 0x000fe40000011603 */
[----:B------:R-:W-:Y:S02]  /*56c0*/  SHF.R.U32.HI R3, RZ, R65, R6 ;  /* 0x00000041ff037219 */ /* 0x000fe40000011606 */
[----:B------:R-:W-:Y:S01]  /*56d0*/  @P2 SHF.R.U32.HI R4, RZ, R23, R2 ;  /* 0x00000017ff042219 */ /* 0x000fe20000011602 */
[----:B------:R-:W-:Y:S01]  /*56e0*/  IMAD R0, R26, R0, RZ ;  /* 0x000000001a007224 */ /* 0x000fe200078e02ff */
[----:B------:R-:W-:Y:S02]  /*56f0*/  SEL R3, R29, R3, !P0 ;  /* 0x000000031d037207 */ /* 0x000fe40004000000 */
[----:B------:R-:W-:Y:S01]  /*5700*/  SEL R2, R30, R5, !P3 ;  /* 0x000000051e027207 */ /* 0x000fe20005800000 */
[----:B------:R-:W-:Y:S01]  /*5710*/  IMAD R5, R26, R4, RZ ;  /* 0x000000041a057224 */ /* 0x000fe200078e02ff */
[C---:B------:R-:W-:Y:S01]  /*5720*/  ISETP.GE.AND P0, PT, R3.reuse, R0, PT ;  /* 0x000000000300720c */ /* 0x040fe20003f06270 */
[C---:B------:R-:W-:Y:S03]  /*5730*/  IMAD.HI.U32 R0, R3.reuse, R22, RZ ;  /* 0x0000001603007227 */ /* 0x040fe600078e00ff */
[C---:B------:R-:W-:Y:S02]  /*5740*/  ISETP.GE.OR P0, PT, R2.reuse, R5, P0 ;  /* 0x000000050200720c */ /* 0x040fe40000706670 */
[----:B------:R-:W-:Y:S04]  /*5750*/  SHF.R.U32.HI R0, RZ, R23, R0 ;  /* 0x00000017ff007219 */ /* 0x000fe80000011600 */
[C---:B------:R-:W-:Y:S05]  /*5760*/  SEL R6, R3.reuse, R0, !P2 ;  /* 0x0000000003067207 */ /* 0x040fea0005000000 */
        /* <DEDUP_REMOVED lines=14> */
[----:B------:R-:W-:Y:S07]  /*5850*/  IMAD R29, R3, R24, R29 ;  /* 0x00000018031d7224 */ /* 0x000fee00078e021d */
.L_x_87:
[----:B-1----:R-:W-:Y:S01]  /*5860*/  @!P1 ISETP.NE.AND P0, PT, R8, 0x1, PT ;  /* 0x000000010800980c */ /* 0x002fe20003f05270 */
[----:B------:R-:W-:Y:S01]  /*5870*/  @!P1 IMAD.HI.U32 R2, R29, R9, RZ ;  /* 0x000000091d029227 */ /* 0x000fe200078e00ff */
[----:B------:R-:W-:Y:S01]  /*5880*/  R2UR UR42, R15 ;  /* 0x000000000f2a72ca */ /* 0x000fe200000e0000 */
[----:B------:R-:W-:Y:S01]  /*5890*/  BSSY.RECONVERGENT B6, `(.L_x_88) ;  /* 0x0000031000067945 */ /* 0x000fe20003800200 */
[----:B------:R-:W-:Y:S01]  /*58a0*/  R2UR UR41, R14 ;  /* 0x000000000e2972ca */ /* 0x000fe200000e0000 */
[----:B------:R-:W-:Y:S01]  /*58b0*/  @!P1 IMAD.HI.U32 R0, R30, R10, RZ ;  /* 0x0000000a1e009227 */ /* 0x000fe200078e00ff */
[----:B------:R-:W-:Y:S02]  /*58c0*/  @!P1 SHF.R.U32.HI R2, RZ, R12, R2 ;  /* 0x0000000cff029219 */ /* 0x000fe40000011602 */
[----:B------:R-:W-:Y:S01]  /*58d0*/  @!P1 ISETP.NE.AND P2, PT, R7, 0x1, PT ;  /* 0x000000010700980c */ /* 0x000fe20003f45270 */
[----:B------:R-:W-:Y:S01]  /*58e0*/  VIADD R80, R80, 0x1 ;  /* 0x0000000150507836 */ /* 0x000fe20000000000 */
[----:B------:R-:W-:Y:S02]  /*58f0*/  @!P1 SEL R2, R29, R2, !P0 ;  /* 0x000000021d029207 */ /* 0x000fe40004000000 */
[----:B------:R-:W-:Y:S02]  /*5900*/  @!P1 SHF.R.U32.HI R0, RZ, R11, R0 ;  /* 0x0000000bff009219 */ /* 0x000fe40000011600 */
[----:B------:R-:W-:Y:S01]  /*5910*/  LOP3.LUT P0, RZ, R69, 0x1b0, RZ, 0xc0, !PT ;  /* 0x000001b045ff7812 */ /* 0x000fe2000780c0ff */
[----:B------:R-:W-:Y:S01]  /*5920*/  USHF.L.U32 UR42, UR42, 0x7, URZ ;  /* 0x000000072a2a7899 */ /* 0x000fe200080006ff */
[----:B------:R-:W-:Y:S01]  /*5930*/  @!P1 SEL R3, R30, R0, !P2 ;  /* 0x000000001e039207 */ /* 0x000fe20005000000 */
[----:B------:R-:W-:Y:S01]  /*5940*/  USHF.L.U32 UR41, UR41, 0x7, URZ ;  /* 0x0000000729297899 */ /* 0x000fe200080006ff */
[----:B------:R-:W-:Y:S03]  /*5950*/  @P4 SHF.R.U32.HI R70, RZ, 0x10, R17 ;  /* 0x00000010ff464819 */ /* 0x000fe60000011611 */
[----:B------:R-:W-:Y:S02]  /*5960*/  @!P1 IMAD.IADD R0, R2, 0x1, -R3 ;  /* 0x0000000102009824 */ /* 0x000fe400078e0a03 */
[----:B------:R-:W-:Y:S02]  /*5970*/  @!P1 IMAD.IADD R2, R3, 0x1, -R2 ;  /* 0x0000000103029824 */ /* 0x000fe400078e0a02 */
[----:B------:R-:W-:Y:S02]  /*5980*/  @!P1 IMAD R30, R0, R7, R30 ;  /* 0x00000007001e9224 */ /* 0x000fe400078e021e */
[----:B------:R-:W-:Y:S01]  /*5990*/  @!P1 IMAD R29, R2, R8, R29 ;  /* 0x00000008021d9224 */ /* 0x000fe200078e021d */
[----:B------:R-:W-:Y:S06]  /*59a0*/  @!P0 BRA `(.L_x_89) ;  /* 0x00000000007c8947 */ /* 0x000fec0003800000 */
[----:B------:R-:W1:Y:S01]  /*59b0*/  LDCU.64 UR8, c[0x4][0x80] ;  /* 0x01001000ff0877ac */ /* 0x000e620008000a00 */
[----:B------:R-:W-:Y:S01]  /*59c0*/  MOV R2, 0x0 ;  /* 0x0000000000027802 */ /* 0x000fe20000000f00 */
[----:B------:R-:W-:Y:S02]  /*59d0*/  HFMA2 R12, -RZ, RZ, 0, 5.9604644775390625e-08 ;  /* 0x00000001ff0c7431 */ /* 0x000fe400000001ff */
[----:B------:R-:W-:Y:S01]  /*59e0*/  IMAD.MOV.U32 R8, RZ, RZ, 0x70 ;  /* 0x00000070ff087424 */ /* 0x000fe200078e00ff */
[----:B------:R2:W3:Y:S01]  /*59f0*/  LDC.64 R14, c[0x4][R2] ;  /* 0x01000000020e7b82 */ /* 0x0004e20000000a00 */
[----:B------:R-:W4:Y:S01]  /*5a00*/  LDCU.64 UR6, c[0x4][0x88] ;  /* 0x01001100ff0677ac */ /* 0x000f220008000a00 */
[----:B------:R-:W-:Y:S01]  /*5a10*/  IMAD.MOV.U32 R13, RZ, RZ, RZ ;  /* 0x000000ffff0d7224 */ /* 0x000fe200078e00ff */
[----:B------:R-:W2:Y:S01]  /*5a20*/  LDCU.64 UR4, c[0x4][0x8] ;  /* 0x01000100ff0477ac */ /* 0x000ea20008000a00 */
[----:B-1----:R-:W-:Y:S01]  /*5a30*/  MOV R5, UR9 ;  /* 0x0000000900057c02 */ /* 0x002fe20008000f00 */
[----:B------:R-:W-:Y:S01]  /*5a40*/  IMAD.U32 R4, RZ, RZ, UR8 ;  /* 0x00000008ff047e24 */ /* 0x000fe2000f8e00ff */
[----:B----4-:R-:W-:Y:S01]  /*5a50*/  MOV R7, UR7 ;  /* 0x0000000700077c02 */ /* 0x010fe20008000f00 */
[----:B------:R-:W-:Y:S01]  /*5a60*/  IMAD.U32 R6, RZ, RZ, UR6 ;  /* 0x00000006ff067e24 */ /* 0x000fe2000f8e00ff */
[----:B--2---:R-:W-:Y:S01]  /*5a70*/  MOV R11, UR5 ;  /* 0x00000005000b7c02 */ /* 0x004fe20008000f00 */
[----:B------:R-:W-:Y:S02]  /*5a80*/  IMAD.U32 R10, RZ, RZ, UR4 ;  /* 0x00000004ff0a7e24 */ /* 0x000fe4000f8e00ff */
[----:B------:R-:W-:Y:S07]  /*5a90*/  LEPC R20, `(.L_x_90) ;  /* 0x000000001014794e */ /* 0x000fee0000000000 */
[----:B---3-5:R-:W-:Y:S05]  /*5aa0*/  CALL.ABS.NOINC R14 ;  /* 0x000000000e007343 */ /* 0x028fea0003c00000 */
.L_x_90:
[----:B------:R-:W1:Y:S01]  /*5ab0*/  LDCU.64 UR8, c[0x4][0x80] ;  /* 0x01001000ff0877ac */ /* 0x000e620008000a00 */
[----:B------:R-:W2:Y:S01]  /*5ac0*/  LDC.64 R2, c[0x4][R2] ;  /* 0x0100000002027b82 */ /* 0x000ea20000000a00 */
[----:B------:R-:W-:Y:S02]  /*5ad0*/  HFMA2 R12, -RZ, RZ, 0, 5.9604644775390625e-08 ;  /* 0x00000001ff0c7431 */ /* 0x000fe400000001ff */
[----:B------:R-:W-:Y:S02]  /*5ae0*/  IMAD.MOV.U32 R8, RZ, RZ, 0x70 ;  /* 0x00000070ff087424 */ /* 0x000fe400078e00ff */
[----:B------:R-:W-:Y:S01]  /*5af0*/  IMAD.MOV.U32 R13, RZ, RZ, RZ ;  /* 0x000000ffff0d7224 */ /* 0x000fe200078e00ff */
[----:B------:R-:W3:Y:S01]  /*5b00*/  LDCU.64 UR6, c[0x4][0x88] ;  /* 0x01001100ff0677ac */ /* 0x000ee20008000a00 */
[----:B------:R-:W4:Y:S01]  /*5b10*/  LDCU.64 UR4, c[0x4][0x8] ;  /* 0x01000100ff0477ac */ /* 0x000f220008000a00 */
[----:B-1----:R-:W-:Y:S02]  /*5b20*/  MOV R4, UR8 ;  /* 0x0000000800047c02 */ /* 0x002fe40008000f00 */
[----:B------:R-:W-:Y:S02]  /*5b30*/  MOV R5, UR9 ;  /* 0x0000000900057c02 */ /* 0x000fe40008000f00 */
[----:B---3--:R-:W-:Y:S01]  /*5b40*/  MOV R7, UR7 ;  /* 0x0000000700077c02 */ /* 0x008fe20008000f00 */
[----:B------:R-:W-:Y:S01]  /*5b50*/  IMAD.U32 R6, RZ, RZ, UR6 ;  /* 0x00000006ff067e24 */ /* 0x000fe2000f8e00ff */
[----:B----4-:R-:W-:Y:S01]  /*5b60*/  MOV R11, UR5 ;  /* 0x00000005000b7c02 */ /* 0x010fe20008000f00 */
[----:B------:R-:W-:Y:S02]  /*5b70*/  IMAD.U32 R10, RZ, RZ, UR4 ;  /* 0x00000004ff0a7e24 */ /* 0x000fe4000f8e00ff */
[----:B------:R-:W-:Y:S07]  /*5b80*/  LEPC R20, `(.L_x_89) ;  /* 0x000000001014794e */ /* 0x000fee0000000000 */
[----:B--2---:R-:W-:Y:S05]  /*5b90*/  CALL.ABS.NOINC R2 ;  /* 0x0000000002007343 */ /* 0x004fea0003c00000 */
.L_x_89:
[----:B------:R-:W-:Y:S05]  /*5ba0*/  BSYNC.RECONVERGENT B6 ;  /* 0x0000000000067941 */ /* 0x000fea0003800200 */
.L_x_88:
[----:B------:R-:W-:Y:S01]  /*5bb0*/  ISETP.NE.U32.AND P4, PT, R58, RZ, PT ;  /* 0x000000ff3a00720c */ /* 0x000fe20003f85070 */
[----:B------:R-:W-:Y:S01]  /*5bc0*/  UISETP.NE.AND UP2, UPT, UR50, URZ, UPT ;  /* 0x000000ff3200728c */ /* 0x000fe2000bf45270 */
[----:B------:R-:W-:Y:S01]  /*5bd0*/  ISETP.NE.U32.AND P2, PT, RZ, UR38, PT ;  /* 0x00000026ff007c0c */ /* 0x000fe2000bf45070 */
[----:B------:R-:W-:Y:S01]  /*5be0*/  UISETP.NE.U32.AND UP1, UPT, UR44, URZ, UPT ;  /* 0x000000ff2c00728c */ /* 0x000fe2000bf25070 */
[----:B------:R-:W-:Y:S01]  /*5bf0*/  ISETP.NE.AND.EX P4, PT, R59, RZ, PT, P4 ;  /* 0x000000ff3b00720c */ /* 0x000fe20003f85340 */
[----:B------:R-:W-:Y:S01]  /*5c00*/  UPLOP3.LUT UP0, UPT, UPT, UPT, UPT, 0x40, 0x4 ;  /* 0x000000000004789c */ /* 0x000fe20003f0e870 */
[----:B------:R-:W-:Y:S01]  /*5c10*/  ISETP.NE.AND.EX P2, PT, RZ, UR39, PT, P2 ;  /* 0x00000027ff007c0c */ /* 0x000fe2000bf45320 */
[----:B------:R-:W-:Y:S01]  /*5c20*/  UISETP.NE.AND.EX UP1, UPT, UR45, URZ, UPT, UP1 ;  /* 0x000000ff2d00728c */ /* 0x000fe2000bf25310 */
[----:B------:R-:W-:Y:S04]  /*5c30*/  PLOP3.LUT P1, PT, PT, PT, UP2, 0x80, 0x8 ;  /* 0x000000000008781c */ /* 0x000fe80003f2f028 */
[----:B------:R-:W-:Y:S06]  /*5c40*/  @UP2 UPLOP3.LUT UP0, UPT, UPT, UPT, UP1, 0x80, 0x8 ;  /* 0x000000000008289c */ /* 0x000fec0003f0f010 */
[----:B------:R-:W-:Y:S01]  /*5c50*/  PLOP3.LUT P0, PT, PT, PT, UP0, 0x80, 0x8 ;  /* 0x000000000008781c */ /* 0x000fe20003f0f008 */
[----:B------:R-:W-:Y:S01]  /*5c60*/  @!UPT UIADD3 URZ, UPT, UPT, URZ, URZ, URZ ;  /* 0x000000fffffff290 */ /* 0x000fe2000fffe0ff */
[----:B------:R-:W-:Y:S11]  /*5c70*/  BRA.U !UP1, `(.L_x_91) ;  /* 0x0000000109387547 */ /* 0x000ff6000b800000 */
[----:B------:R-:W-:Y:S01]  /*5c80*/  UISETP.NE.U32.AND UP0, UPT, UR38, URZ, UPT ;  /* 0x000000ff2600728c */ /* 0x000fe2000bf05070 */
[----:B------:R-:W-:Y:S02]  /*5c90*/  HFMA2 R0, -RZ, RZ, 0, 5.9604644775390625e-08 ;  /* 0x00000001ff007431 */ /* 0x000fe400000001ff */
[----:B------:R-:W-:Y:S01]  /*5ca0*/  IMAD.MOV.U32 R64, RZ, RZ, 0x1 ;  /* 0x00000001ff407424 */ /* 0x000fe200078e00ff */
[----:B------:R-:W-:Y:S06]  /*5cb0*/  UISETP.NE.AND.EX UP0, UPT, UR39, URZ, UPT, UP0 ;  /* 0x000000ff2700728c */ /* 0x000fec000bf05300 */
[----:B------:R-:W-:Y:S05]  /*5cc0*/  PLOP3.LUT P3, PT, PT, PT, UP0, 0x80, 0x8 ;  /* 0x000000000008781c */ /* 0x000fea0003f6f008 */
[----:B------:R-:W1:Y:S01]  /*5cd0*/  @UP0 LDCU.64 UR6, c[0x0][0x888] ;  /* 0x00011100ff0607ac */ /* 0x000e620008000a00 */
[----:B------:R-:W-:Y:S07]  /*5ce0*/  @UP0 UIMAD UR4, UR36, UR44, URZ ;  /* 0x0000002c240402a4 */ /* 0x000fee000f8e02ff */
[----:B------:R-:W-:Y:S01]  /*5cf0*/  @!P3 PRMT R64, R0, 0x7610, R64 ;  /* 0x000076100040b816 */ /* 0x000fe20000000040 */
[----:B-1----:R-:W-:Y:S03]  /*5d00*/  @UP0 UIMAD.WIDE UR6, UR4, 0x4, UR6 ;  /* 0x00000004040608a5 */ /* 0x002fe6000f8e0206 */
[----:B------:R-:W1:Y:S03]  /*5d10*/  @!UP0 LDCU UR4, c[0x0][0x880] ;  /* 0x00011000ff0487ac */ /* 0x000e660008000800 */
[----:B------:R-:W-:Y:S01]  /*5d20*/  IMAD.U32 R2, RZ, RZ, UR6 ;  /* 0x00000006ff027e24 */ /* 0x000fe2000f8e00ff */
[----:B------:R-:W-:Y:S05]  /*5d30*/  MOV R3, UR7 ;  /* 0x0000000700037c02 */ /* 0x000fea0008000f00 */
[----:B-----5:R2:W5:Y:S02]  /*5d40*/  @P3 LDG.E R35, desc[UR46][R2.64] ;  /* 0x0000002e02233981 */ /* 0x020564000c1e1900 */
[----:B-12---:R-:W-:Y:S02]  /*5d50*/  @!P3 IMAD.U32 R35, RZ, RZ, UR4 ;  /* 0x00000004ff23be24 */ /* 0x006fe4000f8e00ff */
.L_x_91:
[----:B------:R-:W-:Y:S05]  /*5d60*/  @!P4 BRA `(.L_x_92) ;  /* 0x000000000020c947 */ /* 0x000fea0003800000 */
[----:B------:R-:W-:Y:S04]  /*5d70*/  ISETP.NE.U32.AND P3, PT, R56, RZ, PT ;  /* 0x000000ff3800720c */ /* 0x000fe80003f65070 */
[----:B------:R-:W-:Y:S11]  /*5d80*/  ISETP.NE.AND.EX P3, PT, R57, RZ, PT, P3 ;  /* 0x000000ff3900720c */ /* 0x000ff60003f65330 */
[----:B------:R-:W-:Y:S02]  /*5d90*/  @!UPT UIADD3 URZ, UPT, UPT, URZ, URZ, URZ ;  /* 0x000000fffffff290 */ /* 0x000fe4000fffe0ff */
[----:B------:R-:W1:Y:S01]  /*5da0*/  @P3 LDC.64 R2, c[0x0][0x8a8] ;  /* 0x00022a00ff023b82 */ /* 0x000e620000000a00 */
[----:B------:R-:W-:Y:S04]  /*5db0*/  @P3 IMAD R0, R58, UR36, RZ ;  /* 0x000000243a003c24 */ /* 0x000fe8000f8e02ff */
[----:B-1----:R-:W-:Y:S05]  /*5dc0*/  @P3 IMAD.WIDE R2, R0, 0x4, R2 ;  /* 0x0000000400023825 */ /* 0x002fea00078e0202 */
[----:B-----5:R1:W5:Y:S02]  /*5dd0*/  @P3 LDG.E R33, desc[UR46][R2.64] ;  /* 0x0000002e02213981 */ /* 0x020364000c1e1900 */
[----:B-1----:R-:W2:Y:S02]  /*5de0*/  @!P3 LDC R33, c[0x0][0x8a0] ;  /* 0x00022800ff21bb82 */ /* 0x002ea40000000800 */
.L_x_92:
[----:B-----5:R-:W-:Y:S01]  /*5df0*/  FSETP.NEU.AND P3, PT, R35, RZ, PT ;  /* 0x000000ff2300720b */ /* 0x020fe20003f6d000 */
[----:B------:R-:W-:Y:S01]  /*5e00*/  BSSY B1, `(.L_x_93) ;  /* 0x0000038000017945 */ /* 0x000fe20003800000 */
[----:B------:R-:W-:Y:S01]  /*5e10*/  SEL R3, RZ, 0xffffffff, P2 ;  /* 0xffffffffff037807 */ /* 0x000fe20001000000 */
[----:B------:R-:W-:Y:S01]  /*5e20*/  IMAD.MOV.U32 R85, RZ, RZ, 0x1 ;  /* 0x00000001ff557424 */ /* 0x000fe200078e00ff */
[----:B------:R-:W-:Y:S01]  /*5e30*/  @P1 LOP3.LUT P2, RZ, R64, 0xff, RZ, 0xc0, !PT ;  /* 0x000000ff40ff1812 */ /* 0x000fe2000784c0ff */
[C---:B------:R-:W-:Y:S01]  /*5e40*/  IMAD R34, R31.reuse, 0x80, R32 ;  /* 0x000000801f227824 */ /* 0x040fe200078e0220 */
[----:B------:R-:W-:Y:S01]  /*5e50*/  @P1 SEL R0, RZ, 0xffffffff, P3 ;  /* 0xffffffffff001807 */ /* 0x000fe20001800000 */
[----:B------:R-:W-:Y:S01]  /*5e60*/  IMAD R81, R76, -0x10, R74 ;  /* 0xfffffff04c517824 */ /* 0x000fe200078e024a */
[----:B------:R-:W-:Y:S01]  /*5e70*/  LEA R83, R31, UR48, 0x3 ;  /* 0x000000301f537c11 */ /* 0x000fe2000f8e18ff */
[----:B------:R-:W-:Y:S01]  /*5e80*/  IMAD.MOV.U32 R84, RZ, RZ, RZ ;  /* 0x000000ffff547224 */ /* 0x000fe200078e00ff */
[C---:B------:R-:W-:Y:S02]  /*5e90*/  @P0 SEL R0, R3.reuse, R0, !P2 ;  /* 0x0000000003000207 */ /* 0x040fe40005000000 */
[----:B------:R-:W-:Y:S02]  /*5ea0*/  CS2R R54, SRZ ;  /* 0x0000000000367805 */ /* 0x000fe4000001ff00 */
[----:B------:R-:W-:Y:S02]  /*5eb0*/  PLOP3.LUT P2, PT, PT, PT, UP1, 0x80, 0x8 ;  /* 0x000000000008781c */ /* 0x000fe40003f4f018 */
[----:B------:R-:W-:Y:S02]  /*5ec0*/  CS2R R52, SRZ ;  /* 0x0000000000347805 */ /* 0x000fe4000001ff00 */
[----:B------:R-:W-:Y:S02]  /*5ed0*/  @P1 LOP3.LUT R0, R0, 0x1, RZ, 0xc0, !PT ;  /* 0x0000000100001812 */ /* 0x000fe400078ec0ff */
[----:B------:R-:W-:Y:S02]  /*5ee0*/  CS2R R50, SRZ ;  /* 0x0000000000327805 */ /* 0x000fe4000001ff00 */
[----:B------:R-:W-:Y:S02]  /*5ef0*/  LOP3.LUT P4, R79, R64, 0xff, RZ, 0xc0, !PT ;  /* 0x000000ff404f7812 */ /* 0x000fe4000788c0ff */
[----:B------:R-:W-:Y:S02]  /*5f00*/  CS2R R48, SRZ ;  /* 0x0000000000307805 */ /* 0x000fe4000001ff00 */
[----:B------:R-:W-:Y:S02]  /*5f10*/  ISETP.NE.U32.OR P5, PT, R0, 0x1, !P1 ;  /* 0x000000010000780c */ /* 0x000fe40004fa5470 */
[----:B------:R-:W-:Y:S02]  /*5f20*/  CS2R R46, SRZ ;  /* 0x00000000002e7805 */ /* 0x000fe4000001ff00 */
[----:B------:R-:W-:Y:S02]  /*5f30*/  SEL R2, RZ, 0xffffffff, P3 ;  /* 0xffffffffff027807 */ /* 0x000fe40001800000 */
[----:B------:R-:W-:Y:S02]  /*5f40*/  CS2R R44, SRZ ;  /* 0x00000000002c7805 */ /* 0x000fe4000001ff00 */
[----:B------:R-:W-:Y:S02]  /*5f50*/  P2R R82, PR, RZ, 0x20 ;  /* 0x00000020ff527803 */ /* 0x000fe40000000000 */
[----:B------:R-:W-:Y:S02]  /*5f60*/  CS2R R42, SRZ ;  /* 0x00000000002a7805 */ /* 0x000fe4000001ff00 */
[----:B------:R-:W-:Y:S02]  /*5f70*/  CS2R R40, SRZ ;  /* 0x0000000000287805 */ /* 0x000fe4000001ff00 */
[----:B------:R-:W-:Y:S04]  /*5f80*/  @P2 SEL R2, R3, R2, !P4 ;  /* 0x0000000203022207 */ /* 0x000fe80006000000 */
[----:B------:R-:W-:Y:S02]  /*5f90*/  LOP3.LUT R2, R2, 0x1, RZ, 0xc0, !PT ;  /* 0x0000000102027812 */ /* 0x000fe400078ec0ff */
[----:B------:R-:W-:Y:S02]  /*5fa0*/  @P5 SHF.L.U32 R0, RZ, 0x1f, RZ ;  /* 0x0000001fff005819 */ /* 0x000fe400000006ff */
[----:B------:R-:W-:Y:S02]  /*5fb0*/  ISETP.NE.U32.AND P2, PT, R2, 0x1, PT ;  /* 0x000000010200780c */ /* 0x000fe40003f45070 */
[----:B------:R1:W3:Y:S02]  /*5fc0*/  @P5 SYNCS.PHASECHK.TRANS64.TRYWAIT P1, [UR48+0x30], R0 ;  /* 0x00003000ff0055a7 */ /* 0x0002e40008021130 */
[----:B------:R-:W-:Y:S02]  /*5fd0*/  P2R R86, PR, RZ, 0x4 ;  /* 0x00000004ff567803 */ /* 0x000fe40000000000 */
[----:B-1----:R-:W-:Y:S04]  /*5fe0*/  SHF.L.U32 R0, R72, 0x1f, RZ ;  /* 0x0000001f48007819 */ /* 0x002fe800000006ff */
[----:B------:R1:W4:Y:S01]  /*5ff0*/  SYNCS.PHASECHK.TRANS64.TRYWAIT P0, [R83+URZ+0xa0], R0 ;  /* 0x0000a000530075a7 */ /* 0x00032200080011ff */
[----:B---3--:R-:W-:Y:S01]  /*6000*/  @P5 SEL R85, RZ, 0x1, !P1 ;  /* 0x00000001ff555807 */ /* 0x008fe20004800000 */
[----:B-1----:R-:W-:Y:S06]  /*6010*/  @!P5 BRA `(.L_x_94) ;  /* 0x000000000058d947 */ /* 0x002fec0003800000 */
[----:B------:R-:W-:Y:S01]  /*6020*/  IMAD.MOV.U32 R54, RZ, RZ, RZ ;  /* 0x000000ffff367224 */ /* 0x000fe200078e00ff */
[----:B------:R-:W-:Y:S01]  /*6030*/  ISETP.NE.AND P1, PT, R85, RZ, PT ;  /* 0x000000ff5500720c */ /* 0x000fe20003f25270 */
[----:B------:R-:W-:Y:S01]  /*6040*/  BSSY B0, `(.L_x_95) ;  /* 0x000000c000007945 */ /* 0x000fe20003800000 */
[----:B------:R-:W-:Y:S02]  /*6050*/  CS2R R42, SRZ ;  /* 0x00000000002a7805 */ /* 0x000fe4000001ff00 */
[----:B------:R-:W-:Y:S02]  /*6060*/  CS2R R40, SRZ ;  /* 0x0000000000287805 */ /* 0x000fe4000001ff00 */
[----:B------:R-:W-:Y:S02]  /*6070*/  CS2R R46, SRZ ;  /* 0x00000000002e7805 */ /* 0x000fe4000001ff00 */
[----:B------:R-:W-:Y:S02]  /*6080*/  CS2R R44, SRZ ;  /* 0x00000000002c7805 */ /* 0x000fe4000001ff00 */
[----:B------:R-:W-:Y:S02]  /*6090*/  CS2R R50, SRZ ;  /* 0x0000000000327805 */ /* 0x000fe4000001ff00 */
[----:B------:R-:W-:Y:S02]  /*60a0*/  CS2R R48, SRZ ;  /* 0x0000000000307805 */ /* 0x000fe4000001ff00 */
[----:B------:R-:W-:Y:S01]  /*60b0*/  CS2R R52, SRZ ;  /* 0x0000000000347805 */ /* 0x000fe2000001ff00 */
[----:B------:R-:W-:Y:S06]  /*60c0*/  @P1 BRA `(.L_x_96) ;  /* 0x00000000000c1947 */ /* 0x000fec0003800000 */
[----:B------:R-:W-:Y:S04]  /*60d0*/  SHF.L.U32 R3, RZ, 0x1f, RZ ;  /* 0x0000001fff037819 */ /* 0x000fe800000006ff */
[----:B------:R-:W1:Y:S02]  /*60e0*/  SYNCS.PHASECHK.TRANS64.TRYWAIT P1, [UR48+0x30], R3 ;  /* 0x00003003ff0075a7 */ /* 0x000e640008021130 */
[----:B-1----:R-:W-:Y:S05]  /*60f0*/  @!P1 BRA `(.L_x_97) ;  /* 0x0000004800589947 */ /* 0x002fea0003800000 */
.L_x_96:
[----:B------:R-:W-:Y:S05]  /*6100*/  BSYNC B0 ;  /* 0x0000000000007941 */ /* 0x000fea0003800000 */
.L_x_95:
[----:B------:R-:W-:Y:S01]  /*6110*/  ISETP.NE.AND P1, PT, R86, RZ, PT ;  /* 0x000000ff5600720c */ /* 0x000fe20003f25270 */
[----:B------:R-:W-:Y:S11]  /*6120*/  HFMA2 R84, -RZ, RZ, 0, 5.9604644775390625e-08 ;  /* 0x00000001ff547431 */ /* 0x000ff600000001ff */
[----:B------:R-:W-:Y:S01]  /*6130*/  @!UPT UIADD3 URZ, UPT, UPT, URZ, URZ, URZ ;  /* 0x000000fffffff290 */ /* 0x000fe2000fffe0ff */
[----:B------:R3:W1:Y:S04]  /*6140*/  @P1 LDS.128 R40, [R75] ;  /* 0x000000004b281984 */ /* 0x0006680000000c00 */
[----:B------:R3:W1:Y:S04]  /*6150*/  @P1 LDS.128 R44, [R74+0x10] ;  /* 0x000010004a2c1984 */ /* 0x0006680000000c00 */
[----:B------:R3:W1:Y:S04]  /*6160*/  @P1 LDS.128 R48, [R73+0x20] ;  /* 0x0000200049301984 */ /* 0x0006680000000c00 */
[----:B------:R3:W1:Y:S02]  /*6170*/  @P1 LDS.128 R52, [R81+0x30] ;  /* 0x0000300051341984 */ /* 0x0006640000000c00 */
.L_x_94:
[----:B------:R-:W-:Y:S05]  /*6180*/  BSYNC B1 ;  /* 0x0000000000017941 */ /* 0x000fea0003800000 */
.L_x_93:
[----:B-1----:R-:W-:Y:S04]  /*6190*/  SHF.R.U32.HI R2, RZ, 0x15, R34 ;  /* 0x00000015ff027819 */ /* 0x002fe80000011622 */
[----:B------:R-:W-:Y:S01]  /*61a0*/  LOP3.LUT P1, RZ, R2, 0x3, R68, 0x48, !PT ;  /* 0x0000000302ff7812 */ /* 0x000fe20007824844 */
[----:B------:R-:W-:Y:S01]  /*61b0*/  @!UPT UIADD3 URZ, UPT, UPT, URZ, URZ, URZ ;  /* 0x000000fffffff290 */ /* 0x000fe2000fffe0ff */
[----:B----4-:R-:W-:Y:S11]  /*61c0*/  @P0 BRA `(.L_x_98) ;  /* 0x0000000000080947 */ /* 0x010ff60003800000 */
[----:B------:R-:W1:Y:S02]  /*61d0*/  SYNCS.PHASECHK.TRANS64.TRYWAIT P0, [R83+URZ+0xa0], R0 ;  /* 0x0000a000530075a7 */ /* 0x000e6400080011ff */
[----:B-1----:R-:W-:Y:S05]  /*61e0*/  @!P0 BRA `(.L_x_99) ;  /* 0x0000004800348947 */ /* 0x002fea0003800000 */
.L_x_98:
[----:B------:R-:W-:Y:S05]  /*61f0*/  @!P1 BRA `(.L_x_100) ;  /* 0x0000000000409947 */ /* 0x000fea0003800000 */
[----:B------:R-:W4:Y:S01]  /*6200*/  LDCU.64 UR8, c[0x4][0x70] ;  /* 0x01000e00ff0877ac */ /* 0x000f220008000a00 */
[----:B------:R-:W-:Y:S01]  /*6210*/  MOV R3, 0x0 ;  /* 0x0000000000037802 */ /* 0x000fe20000000f00 */
[----:B------:R-:W-:Y:S02]  /*6220*/  HFMA2 R12, -RZ, RZ, 0, 5.9604644775390625e-08 ;  /* 0x00000001ff0c7431 */ /* 0x000fe400000001ff */
[----:B------:R-:W-:Y:S02]  /*6230*/  IMAD.MOV.U32 R8, RZ, RZ, 0x192 ;  /* 0x00000192ff087424 */ /* 0x000fe400078e00ff */
[----:B------:R-:W-:Y:S01]  /*6240*/  IMAD.MOV.U32 R13, RZ, RZ, RZ ;  /* 0x000000ffff0d7224 */ /* 0x000fe200078e00ff */
[----:B------:R-:W5:Y:S01]  /*6250*/  LDCU.64 UR6, c[0x4][0x78] ;  /* 0x01000f00ff0677ac */ /* 0x000f620008000a00 */
[----:B------:R-:W1:Y:S01]  /*6260*/  LDC.64 R2, c[0x4][R3] ;  /* 0x0100000003027b82 */ /* 0x000e620000000a00 */
[----:B------:R-:W2:Y:S01]  /*6270*/  LDCU.64 UR4, c[0x4][0x10] ;  /* 0x01000200ff0477ac */ /* 0x000ea20008000a00 */
[----:B----4-:R-:W-:Y:S01]  /*6280*/  MOV R5, UR9 ;  /* 0x0000000900057c02 */ /* 0x010fe20008000f00 */
[----:B------:R-:W-:Y:S01]  /*6290*/  IMAD.U32 R4, RZ, RZ, UR8 ;  /* 0x00000008ff047e24 */ /* 0x000fe2000f8e00ff */
[----:B-----5:R-:W-:Y:S01]  /*62a0*/  MOV R7, UR7 ;  /* 0x0000000700077c02 */ /* 0x020fe20008000f00 */
[----:B------:R-:W-:Y:S01]  /*62b0*/  IMAD.U32 R6, RZ, RZ, UR6 ;  /* 0x00000006ff067e24 */ /* 0x000fe2000f8e00ff */
[----:B--2---:R-:W-:Y:S01]  /*62c0*/  MOV R11, UR5 ;  /* 0x00000005000b7c02 */ /* 0x004fe20008000f00 */
[----:B------:R-:W-:Y:S02]  /*62d0*/  IMAD.U32 R10, RZ, RZ, UR4 ;  /* 0x00000004ff0a7e24 */ /* 0x000fe4000f8e00ff */
[----:B------:R-:W-:Y:S07]  /*62e0*/  LEPC R20, `(.L_x_100) ;  /* 0x000000001014794e */ /* 0x000fee0000000000 */
[----:B-1-3--:R-:W-:Y:S05]  /*62f0*/  CALL.ABS.NOINC R2 ;  /* 0x0000000002007343 */ /* 0x00afea0003c00000 */
.L_x_100:
[----:B------:R-:W-:Y:S05]  /*6300*/  WARPSYNC.ALL ;  /* 0x0000000000007948 */ /* 0x000fea0003800000 */
[----:B------:R-:W-:Y:S01]  /*6310*/  R2UR UR4, R34 ;  /* 0x00000000220472ca */ /* 0x000fe200000e0000 */
[----:B------:R-:W-:Y:S01]  /*6320*/  BSSY.RECONVERGENT B0, `(.L_x_101) ;  /* 0x0000039000007945 */ /* 0x000fe20003800200 */
[----:B------:R-:W-:Y:S11]  /*6330*/  ISETP.NE.AND P0, PT, R77, RZ, PT ;  /* 0x000000ff4d00720c */ /* 0x000ff60003f05270 */
[----:B------:R-:W1:Y:S02]  /*6340*/  LDTM.x16 R4, tmem[UR4] ;  /* 0x00000004000479ee */ /* 0x000e640008240000 */
[C---:B-12---:R-:W-:Y:S01]  /*6350*/  FMUL R0, R33.reuse, R4 ;  /* 0x0000000421007220 */ /* 0x046fe20000400000 */
[C---:B------:R-:W-:Y:S01]  /*6360*/  FMUL R2, R33.reuse, R5 ;  /* 0x0000000521027220 */ /* 0x040fe20000400000 */
[C---:B------:R-:W-:Y:S01]  /*6370*/  FMUL R3, R33.reuse, R6 ;  /* 0x0000000621037220 */ /* 0x040fe20000400000 */
[----:B------:R-:W-:Y:S01]  /*6380*/  FMUL R7, R33, R7 ;  /* 0x0000000721077220 */ /* 0x000fe20000400000 */
[----:B------:R-:W-:Y:S01]  /*6390*/  FFMA R36, R35, R40, R0 ;  /* 0x0000002823247223 */ /* 0x000fe20000000000 */
        /* <DEDUP_REMOVED lines=10> */
[----:B------:R1:W-:Y:S01]  /*6440*/  STS.128 [R75], R36 ;  /* 0x000000244b007388 */ /* 0x0003e20000000c00 */
        /* <DEDUP_REMOVED lines=8> */
[----:B------:R1:W-:Y:S01]  /*64d0*/  STS.128 [R74+0x10], R4 ;  /* 0x000010044a007388 */ /* 0x0003e20000000c00 */
[----:B------:R-:W-:Y:S01]  /*64e0*/  FMUL R13, R33, R17 ;  /* 0x00000011210d7220 */ /* 0x000fe20000400000 */
[----:B------:R-:W-:Y:S01]  /*64f0*/  FFMA R10, R35, R50, R10 ;  /* 0x00000032230a7223 */ /* 0x000fe2000000000a */
[----:B------:R-:W-:Y:S01]  /*6500*/  FMUL R14, R33, R18 ;  /* 0x00000012210e7220 */ /* 0x000fe20000400000 */
[----:B------:R-:W-:Y:S01]  /*6510*/  FFMA R11, R35, R51, R15 ;  /* 0x00000033230b7223 */ /* 0x000fe2000000000f */
[----:B------:R-:W-:Y:S01]  /*6520*/  FMUL R19, R33, R19 ;  /* 0x0000001321137220 */ /* 0x000fe20000400000 */
[C---:B------:R-:W-:Y:S01]  /*6530*/  FFMA R12, R35.reuse, R52, R12 ;  /* 0x00000034230c7223 */ /* 0x040fe2000000000c */
[C---:B------:R-:W-:Y:S01]  /*6540*/  FFMA R13, R35.reuse, R53, R13 ;  /* 0x00000035230d7223 */ /* 0x040fe2000000000d */
[C---:B------:R-:W-:Y:S01]  /*6550*/  FFMA R14, R35.reuse, R54, R14 ;  /* 0x00000036230e7223 */ /* 0x040fe2000000000e */
[----:B------:R1:W-:Y:S01]  /*6560*/  STS.128 [R73+0x20], R8 ;  /* 0x0000200849007388 */ /* 0x0003e20000000c00 */
[----:B------:R-:W-:Y:S05]  /*6570*/  FFMA R15, R35, R55, R19 ;  /* 0x00000037230f7223 */ /* 0x000fea0000000013 */
[----:B------:R1:W-:Y:S01]  /*6580*/  STS.128 [R81+0x30], R12 ;  /* 0x0000300c51007388 */ /* 0x0003e20000000c00 */
[----:B------:R-:W-:Y:S01]  /*6590*/  @!PT LDS RZ, [RZ] ;  /* 0x00000000fffff984 */ /* 0x000fe20000000800 */
[----:B------:R-:W-:Y:S01]  /*65a0*/  @!PT LDS RZ, [RZ] ;  /* 0x00000000fffff984 */ /* 0x000fe20000000800 */
[----:B------:R-:W-:Y:S01]  /*65b0*/  @!PT LDS RZ, [RZ] ;  /* 0x00000000fffff984 */ /* 0x000fe20000000800 */
[----:B------:R-:W-:Y:S01]  /*65c0*/  @!PT LDS RZ, [RZ] ;  /* 0x00000000fffff984 */ /* 0x000fe20000000800 */
[----:B------:R2:W-:Y:S06]  /*65d0*/  MEMBAR.ALL.CTA ;  /* 0x0000000000007992 */ /* 0x0005ec0000008000 */
[----:B--2---:R-:W2:Y:S02]  /*65e0*/  FENCE.VIEW.ASYNC.S ;  /* 0x00000000000073c6 */ /* 0x004ea40000000000 */
[----:B--2---:R-:W-:Y:S06]  /*65f0*/  BAR.SYNC.DEFER_BLOCKING 0x1, 0x80 ;  /* 0x0042000000007b1d */ /* 0x004fec0000010000 */
[----:B------:R-:W-:Y:S05]  /*6600*/  @P0 BRA `(.L_x_102) ;  /* 0x0000000000280947 */ /* 0x000fea0003800000 */
[----:B------:R-:W-:Y:S02]  /*6610*/  UIADD3 UR4, UPT, UPT, UR48, 0x200, URZ ;  /* 0x0000020030047890 */ /* 0x000fe4000fffe0ff */
[----:B------:R-:W-:Y:S01]  /*6620*/  UIADD3 UR6, UP0, UPT, UR52, 0x680, URZ ;  /* 0x0000068034067890 */ /* 0x000fe2000ff1e0ff */
[----:B------:R-:W-:Y:S03]  /*6630*/  UMOV UR43, UR36 ;  /* 0x00000024002b7c82 */ /* 0x000fe60008000000 */
[----:B------:R-:W-:Y:S01]  /*6640*/  MOV R69, UR4 ;  /* 0x0000000400457c02 */ /* 0x000fe20008000f00 */
[----:B------:R-:W-:Y:S03]  /*6650*/  UIADD3.X UR7, UPT, UPT, URZ, UR53, URZ, UP0, !UPT ;  /* 0x00000035ff077290 */ /* 0x000fe600087fe4ff */
[----:B------:R-:W-:Y:S11]  /*6660*/  R2UR UR40, R69 ;  /* 0x00000000452872ca */ /* 0x000ff600000e0000 */
[----:B------:R-:W-:Y:S02]  /*6670*/  @!UPT UIADD3 URZ, UPT, UPT, URZ, URZ, URZ ;  /* 0x000000fffffff290 */ /* 0x000fe4000fffe0ff */
[----:B------:R2:W-:Y:S01]  /*6680*/  UTMASTG.3D [UR40], [UR6] ;  /* 0x00000028060073b5 */ /* 0x0005e20008010000 */
[----:B------:R0:W-:Y:S01]  /*6690*/  UTMACMDFLUSH ;  /* 0x00000000000079b7 */ /* 0x0001e20000000000 */
[----:B--2---:R-:W-:Y:S04]  /*66a0*/  DEPBAR.LE SB0, 0x1 ;  /* 0x000080400000791a */ /* 0x004fe80000000000 */
.L_x_102:
[----:B------:R-:W-:Y:S05]  /*66b0*/  BSYNC.RECONVERGENT B0 ;  /* 0x0000000000007941 */ /* 0x000fea0003800200 */
.L_x_101:
[----:B------:R-:W-:Y:S01]  /*66c0*/  BAR.SYNC.DEFER_BLOCKING 0x1, 0x80 ;  /* 0x0042000000007b1d */ /* 0x000fe20000010000 */
[----:B------:R-:W-:Y:S01]  /*66d0*/  ISETP.NE.AND P1, PT, R82, RZ, PT ;  /* 0x000000ff5200720c */ /* 0x000fe20003f25270 */
[----:B------:R-:W-:Y:S01]  /*66e0*/  UISETP.NE.AND UP0, UPT, UR49, URZ, UPT ;  /* 0x000000ff3100728c */ /* 0x000fe2000bf05270 */
[----:B------:R-:W-:Y:S11]  /*66f0*/  LEA R2, R84, UR48, 0x3 ;  /* 0x0000003054027c11 */ /* 0x000ff6000f8e18ff */
[----:B------:R-:W-:Y:S01]  /*6700*/  @P1 SHF.L.U32 R3, RZ, 0x1f, RZ ;  /* 0x0000001fff031819 */ /* 0x000fe200000006ff */
[----:B------:R-:W-:Y:S06]  /*6710*/  BRA.U !UP0, `(.L_x_103) ;  /* 0x0000000108247547 */ /* 0x000fec000b800000 */
[----:B-1----:R-:W-:Y:S01]  /*6720*/  IMAD.U32 R4, RZ, RZ, UR51 ;  /* 0x00000033ff047e24 */ /* 0x002fe2000f8e00ff */
[----:B------:R-:W-:Y:S01]  /*6730*/  MOV R0, UR37 ;  /* 0x0000002500007c02 */ /* 0x000fe20008000f00 */
[----:B------:R-:W-:Y:S03]  /*6740*/  UIADD3 UR51, UPT, UPT, UR51, 0x1, URZ ;  /* 0x0000000133337890 */ /* 0x000fe6000fffe0ff */
[----:B------:R-:W-:Y:S01]  /*6750*/  @P1 LEA R4, R4, UR48, 0x3 ;  /* 0x0000003004041c11 */ /* 0x000fe2000f8e18ff */
[----:B------:R-:W-:Y:S04]  /*6760*/  UISETP.NE.AND UP0, UPT, UR51, 0x4, UPT ;  /* 0x000000043300788c */ /* 0x000fe8000bf05270 */
[----:B------:R-:W-:Y:S01]  /*6770*/  @P1 VIADD R4, R4, 0x50 ;  /* 0x0000005004041836 */ /* 0x000fe20000000000 */
[----:B------:R-:W-:Y:S04]  /*6780*/  USEL UR51, UR51, URZ, UP0 ;  /* 0x000000ff33337287 */ /* 0x000fe80008000000 */
[----:B------:R-:W-:Y:S04]  /*6790*/  @P1 PRMT R0, R0, 0x654, R4 ;  /* 0x0000065400001816 */ /* 0x000fe80000000004 */
[----:B------:R2:W-:Y:S04]  /*67a0*/  @P1 SYNCS.ARRIVE.TRANS64.RED.A1T0 RZ, [R0+URZ], RZ ;  /* 0x000000ff00ff19a7 */ /* 0x0005e800081004ff */
.L_x_103:
[----:B------:R-:W4:Y:S01]  /*67b0*/  @P1 SYNCS.PHASECHK.TRANS64.TRYWAIT P0, [R2+URZ+0x30], R3 ;  /* 0x00003003020015a7 */ /* 0x000f2200080011ff */
[----:B------:R-:W-:Y:S01]  /*67c0*/  BSSY B1, `(.L_x_104) ;  /* 0x0000016000017945 */ /* 0x000fe20003800000 */
[----:B----4-:R-:W-:Y:S03]  /*67d0*/  @P1 SEL R85, RZ, 0x1, !P0 ;  /* 0x00000001ff551807 */ /* 0x010fe60004000000 */
[----:B------:R-:W-:Y:S05]  /*67e0*/  @!P1 BRA `(.L_x_105) ;  /* 0x00000000004c9947 */ /* 0x000fea0003800000 */
[----:B------:R-:W-:Y:S01]  /*67f0*/  ISETP.NE.AND P0, PT, R85, RZ, PT ;  /* 0x000000ff5500720c */ /* 0x000fe20003f05270 */
[----:B------:R-:W-:Y:S01]  /*6800*/  BSSY B0, `(.L_x_106) ;  /* 0x000000b000007945 */ /* 0x000fe20003800000 */
[----:B------:R-:W-:Y:S11]  /*6810*/  ISETP.NE.AND P1, PT, R86, RZ, PT ;  /* 0x000000ff5600720c */ /* 0x000ff60003f25270 */
[----:B------:R-:W-:Y:S02]  /*6820*/  @!UPT UIADD3 URZ, UPT, UPT, URZ, URZ, URZ ;  /* 0x000000fffffff290 */ /* 0x000fe4000fffe0ff */
[C---:B-1----:R-:W-:Y:S01]  /*6830*/  @P1 IMAD R6, R84.reuse, 0x2000, R75 ;  /* 0x0000200054061824 */ /* 0x042fe200078e024b */
[C---:B------:R-:W-:Y:S01]  /*6840*/  @P1 LEA R4, R84.reuse, R73, 0xd ;  /* 0x0000004954041211 */ /* 0x040fe200078e68ff */
[C---:B------:R-:W-:Y:S02]  /*6850*/  @P1 IMAD R5, R84.reuse, 0x2000, R74 ;  /* 0x0000200054051824 */ /* 0x040fe400078e024a */
[----:B------:R-:W-:Y:S01]  /*6860*/  @P1 IMAD R3, R84, 0x2000, R81 ;  /* 0x0000200054031824 */ /* 0x000fe200078e0251 */
[----:B------:R-:W-:Y:S06]  /*6870*/  @P0 BRA `(.L_x_107) ;  /* 0x00000000000c0947 */ /* 0x000fec0003800000 */
[----:B--2---:R-:W-:Y:S04]  /*6880*/  SHF.L.U32 R0, RZ, 0x1f, RZ ;  /* 0x0000001fff007819 */ /* 0x004fe800000006ff */
[----:B------:R-:W1:Y:S02]  /*6890*/  SYNCS.PHASECHK.TRANS64.TRYWAIT P0, [R2+URZ+0x30], R0 ;  /* 0x00003000020075a7 */ /* 0x000e6400080011ff */
[----:B-1----:R-:W-:Y:S05]  /*68a0*/  @!P0 BRA `(.L_x_108) ;  /* 0x0000004000988947 */ /* 0x002fea0003800000 */
.L_x_107:
[----:B------:R-:W-:Y:S05]  /*68b0*/  BSYNC B0 ;  /* 0x0000000000007941 */ /* 0x000fea0003800000 */
.L_x_106:
[----:B------:R-:W-:Y:S02]  /*68c0*/  ISETP.NE.AND P0, PT, R86, RZ, PT ;  /* 0x000000ff5600720c */ /* 0x000fe40003f05270 */
[----:B------:R-:W-:Y:S11]  /*68d0*/  IADD3 R84, PT, PT, R84, 0x1, RZ ;  /* 0x0000000154547810 */ /* 0x000ff60007ffe0ff */
[----:B------:R4:W1:Y:S04]  /*68e0*/  @P0 LDS.128 R40, [R6] ;  /* 0x0000000006280984 */ /* 0x0008680000000c00 */
[----:B------:R4:W1:Y:S04]  /*68f0*/  @P0 LDS.128 R44, [R5+0x10] ;  /* 0x00001000052c0984 */ /* 0x0008680000000c00 */
[----:B------:R4:W1:Y:S04]  /*6900*/  @P0 LDS.128 R48, [R4+0x20] ;  /* 0x0000200004300984 */ /* 0x0008680000000c00 */
[----:B------:R4:W1:Y:S02]  /*6910*/  @P0 LDS.128 R52, [R3+0x30] ;  /* 0x0000300003340984 */ /* 0x0008640000000c00 */
.L_x_105:
[----:B------:R-:W-:Y:S05]  /*6920*/  BSYNC B1 ;  /* 0x0000000000017941 */ /* 0x000fea0003800000 */
.L_x_104:
[----:B-12---:R-:W-:Y:S05]  /*6930*/  VIADD R0, R34, 0x10 ;  /* 0x0000001022007836 */ /* 0x006fea0000000000 */
[----:B------:R-:W-:Y:S04]  /*6940*/  SHF.R.U32.HI R0, RZ, 0x15, R0 ;  /* 0x00000015ff007819 */ /* 0x000fe80000011600 */
[----:B------:R-:W-:Y:S11]  /*6950*/  LOP3.LUT P0, RZ, R0, 0x3, R68, 0x48, !PT ;  /* 0x0000000300ff7812 */ /* 0x000ff60007804844 */
[----:B------:R-:W-:Y:S02]  /*6960*/  @!UPT UIADD3 URZ, UPT, UPT, URZ, URZ, URZ ;  /* 0x000000fffffff290 */ /* 0x000fe4000fffe0ff */
[----:B------:R-:W-:Y:S05]  /*6970*/  @!P0 BRA `(.L_x_109) ;  /* 0x0000000000408947 */ /* 0x000fea0003800000 */
[----:B------:R-:W1:Y:S01]  /*6980*/  LDCU.64 UR8, c[0x4][0x70] ;  /* 0x01000e00ff0877ac */ /* 0x000e620008000a00 */
[----:B----4-:R-:W-:Y:S01]  /*6990*/  MOV R3, 0x0 ;  /* 0x0000000000037802 */ /* 0x010fe20000000f00 */
[----:B------:R-:W-:Y:S02]  /*69a0*/  HFMA2 R12, -RZ, RZ, 0, 5.9604644775390625e-08 ;  /* 0x00000001ff0c7431 */ /* 0x000fe400000001ff */
[----:B------:R-:W-:Y:S02]  /*69b0*/  IMAD.MOV.U32 R8, RZ, RZ, 0x192 ;  /* 0x00000192ff087424 */ /* 0x000fe400078e00ff */
[----:B------:R-:W-:Y:S01]  /*69c0*/  IMAD.MOV.U32 R13, RZ, RZ, RZ ;  /* 0x000000ffff0d7224 */ /* 0x000fe200078e00ff */
[----:B------:R-:W2:Y:S01]  /*69d0*/  LDCU.64 UR6, c[0x4][0x78] ;  /* 0x01000f00ff0677ac */ /* 0x000ea20008000a00 */
[----:B------:R-:W4:Y:S01]  /*69e0*/  LDC.64 R2, c[0x4][R3] ;  /* 0x0100000003027b82 */ /* 0x000f220000000a00 */
[----:B------:R-:W5:Y:S01]  /*69f0*/  LDCU.64 UR4, c[0x4][0x10] ;  /* 0x01000200ff0477ac */ /* 0x000f620008000a00 */
[----:B-1----:R-:W-:Y:S01]  /*6a00*/  MOV R5, UR9 ;  /* 0x0000000900057c02 */ /* 0x002fe20008000f00 */
[----:B------:R-:W-:Y:S01]  /*6a10*/  IMAD.U32 R4, RZ, RZ, UR8 ;  /* 0x00000008ff047e24 */ /* 0x000fe2000f8e00ff */
[----:B--2---:R-:W-:Y:S01]  /*6a20*/  MOV R7, UR7 ;  /* 0x0000000700077c02 */ /* 0x004fe20008000f00 */
[----:B------:R-:W-:Y:S01]  /*6a30*/  IMAD.U32 R6, RZ, RZ, UR6 ;  /* 0x00000006ff067e24 */ /* 0x000fe2000f8e00ff */
[----:B-----5:R-:W-:Y:S01]  /*6a40*/  MOV R11, UR5 ;  /* 0x00000005000b7c02 */ /* 0x020fe20008000f00 */
[----:B------:R-:W-:Y:S02]  /*6a50*/  IMAD.U32 R10, RZ, RZ, UR4 ;  /* 0x00000004ff0a7e24 */ /* 0x000fe4000f8e00ff */
[----:B------:R-:W-:Y:S07]  /*6a60*/  LEPC R20, `(.L_x_109) ;  /* 0x000000001014794e */ /* 0x000fee0000000000 */
[----:B---34-:R-:W-:Y:S05]  /*6a70*/  CALL.ABS.NOINC R2 ;  /* 0x0000000002007343 */ /* 0x018fea0003c00000 */
.L_x_109:
[----:B------:R-:W-:Y:S05]  /*6a80*/  WARPSYNC.ALL ;  /* 0x0000000000007948 */ /* 0x000fea0003800000 */
[----:B------:R-:W-:Y:S01]  /*6a90*/  R2UR UR4, R34 ;  /* 0x00000000220472ca */ /* 0x000fe200000e0000 */
[----:B------:R-:W-:Y:S01]  /*6aa0*/  BSSY.RECONVERGENT B0, `(.L_x_110) ;  /* 0x0000040000007945 */ /* 0x000fe20003800200 */
[----:B------:R-:W-:Y:S02]  /*6ab0*/  ISETP.NE.AND P6, PT, R82, RZ, PT ;  /* 0x000000ff5200720c */ /* 0x000fe40003fc5270 */
[----:B------:R-:W-:Y:S02]  /*6ac0*/  ISETP.NE.AND P0, PT, R77, RZ, PT ;  /* 0x000000ff4d00720c */ /* 0x000fe40003f05270 */
[----:B------:R-:W-:Y:S07]  /*6ad0*/  MOV R20, UR51 ;  /* 0x0000003300147c02 */ /* 0x000fee0008000f00 */
[----:B----4-:R-:W1:Y:S02]  /*6ae0*/  LDTM.x16 R4, tmem[UR4+0x10] ;  /* 0x00001004000479ee */ /* 0x010e640008240000 */
[----:B------:R-:W-:Y:S01]  /*6af0*/  @P6 LEA R20, R20, UR48, 0x3 ;  /* 0x0000003014146c11 */ /* 0x000fe2000f8e18ff */
[C---:B-1----:R-:W-:Y:S01]  /*6b00*/  FMUL R0, R33.reuse, R4 ;  /* 0x0000000421007220 */ /* 0x042fe20000400000 */
        /* <DEDUP_REMOVED lines=33> */
[----:B------:R-:W-:Y:S01]  /*6d20*/  FFMA R15, R35, R55, R19 ;  /* 0x00000037230f7223 */ /* 0x000fe20000000013 */
[----:B------:R-:W-:Y:S02]  /*6d30*/  MOV R16, UR37 ;  /* 0x0000002500107c02 */ /* 0x000fe40008000f00 */
[----:B------:R-:W-:Y:S02]  /*6d40*/  @P6 IADD3 R17, PT, PT, R20, 0x50, RZ ;  /* 0x0000005014116810 */ /* 0x000fe40007ffe0ff */
[----:B------:R1:W-:Y:S01]  /*6d50*/  STS.128 [R81+0x2030], R12 ;  /* 0x0020300c51007388 */ /* 0x0003e20000000c00 */
[----:B------:R-:W-:Y:S02]  /*6d60*/  LEA R0, R84, UR48, 0x3 ;  /* 0x0000003054007c11 */ /* 0x000fe4000f8e18ff */
[----:B------:R-:W-:Y:S01]  /*6d70*/  @P6 PRMT R16, R16, 0x654, R17 ;  /* 0x0000065410106816 */ /* 0x000fe20000000011 */
[----:B------:R-:W-:Y:S01]  /*6d80*/  @!PT LDS RZ, [RZ] ;  /* 0x00000000fffff984 */ /* 0x000fe20000000800 */
[----:B------:R-:W-:Y:S01]  /*6d90*/  @!PT LDS RZ, [RZ] ;  /* 0x00000000fffff984 */ /* 0x000fe20000000800 */
[----:B------:R-:W-:Y:S01]  /*6da0*/  @!PT LDS RZ, [RZ] ;  /* 0x00000000fffff984 */ /* 0x000fe20000000800 */
[----:B------:R-:W-:Y:S01]  /*6db0*/  @!PT LDS RZ, [RZ] ;  /* 0x00000000fffff984 */ /* 0x000fe20000000800 */
[----:B------:R2:W-:Y:S06]  /*6dc0*/  MEMBAR.ALL.CTA ;  /* 0x0000000000007992 */ /* 0x0005ec0000008000 */
[----:B--2---:R-:W2:Y:S01]  /*6dd0*/  FENCE.VIEW.ASYNC.S ;  /* 0x00000000000073c6 */ /* 0x004ea20000000000 */
[----:B------:R-:W-:Y:S01]  /*6de0*/  @P6 SHF.L.U32 R2, RZ, 0x1f, RZ ;  /* 0x0000001fff026819 */ /* 0x000fe200000006ff */
[----:B--2---:R-:W-:Y:S06]  /*6df0*/  BAR.SYNC.DEFER_BLOCKING 0x1, 0x80 ;  /* 0x0042000000007b1d */ /* 0x004fec0000010000 */
[----:B------:R-:W-:Y:S05]  /*6e00*/  @P0 BRA `(.L_x_111) ;  /* 0x0000000000240947 */ /* 0x000fea0003800000 */
[----:B------:R-:W-:Y:S02]  /*6e10*/  UIADD3 UR8, UP0, UPT, UR52, 0x680, URZ ;  /* 0x0000068034087890 */ /* 0x000fe4000ff1e0ff */
[----:B------:R-:W-:Y:S02]  /*6e20*/  UIADD3 UR5, UPT, UPT, UR41, 0x10, URZ ;  /* 0x0000001029057890 */ /* 0x000fe4000fffe0ff */
[----:B------:R-:W-:Y:S02]  /*6e30*/  UIADD3 UR4, UPT, UPT, UR48, 0x2200, URZ ;  /* 0x0000220030047890 */ /* 0x000fe4000fffe0ff */
[----:B------:R-:W-:Y:S01]  /*6e40*/  UIADD3.X UR9, UPT, UPT, URZ, UR53, URZ, UP0, !UPT ;  /* 0x00000035ff097290 */ /* 0x000fe200087fe4ff */
[----:B------:R-:W-:Y:S01]  /*6e50*/  UMOV UR6, UR42 ;  /* 0x0000002a00067c82 */ /* 0x000fe20008000000 */
[----:B------:R-:W-:Y:S07]  /*6e60*/  UMOV UR7, UR36 ;  /* 0x0000002400077c82 */ /* 0x000fee0008000000 */
[----:B------:R2:W-:Y:S01]  /*6e70*/  UTMASTG.3D [UR4], [UR8] ;  /* 0x00000004080073b5 */ /* 0x0005e20008010000 */
[----:B------:R0:W-:Y:S01]  /*6e80*/  UTMACMDFLUSH ;  /* 0x00000000000079b7 */ /* 0x0001e20000000000 */
[----:B--2---:R-:W-:Y:S04]  /*6e90*/  DEPBAR.LE SB0, 0x1 ;  /* 0x000080400000791a */ /* 0x004fe80000000000 */
.L_x_111:
[----:B------:R-:W-:Y:S05]  /*6ea0*/  BSYNC.RECONVERGENT B0 ;  /* 0x0000000000007941 */ /* 0x000fea0003800200 */
.L_x_110:
[----:B------:R-:W-:Y:S01]  /*6eb0*/  BAR.SYNC.DEFER_BLOCKING 0x1, 0x80 ;  /* 0x0042000000007b1d */ /* 0x000fe20000010000 */
[----:B------:R-:W-:Y:S04]  /*6ec0*/  UIADD3 UR40, UPT, UPT, UR51, 0x1, URZ ;  /* 0x0000000133287890 */ /* 0x000fe8000fffe0ff */
[----:B------:R-:W-:Y:S04]  /*6ed0*/  UISETP.NE.AND UP0, UPT, UR40, 0x4, UPT ;  /* 0x000000042800788c */ /* 0x000fe8000bf05270 */
[----:B------:R-:W-:Y:S01]  /*6ee0*/  USEL UR40, UR40, URZ, UP0 ;  /* 0x000000ff28287287 */ /* 0x000fe20008000000 */
[----:B------:R2:W-:Y:S01]  /*6ef0*/  @P6 SYNCS.ARRIVE.TRANS64.RED.A1T0 RZ, [R16+URZ], RZ ;  /* 0x000000ff10ff69a7 */ /* 0x0005e200081004ff */
[----:B------:R-:W-:Y:S01]  /*6f00*/  BSSY B1, `(.L_x_112) ;  /* 0x0000017000017945 */ /* 0x000fe20003800000 */
[----:B------:R-:W4:Y:S02]  /*6f10*/  @P6 SYNCS.PHASECHK.TRANS64.TRYWAIT P0, [R0+URZ+0x30], R2 ;  /* 0x00003002000065a7 */ /* 0x000f2400080011ff */
[----:B----4-:R-:W-:Y:S01]  /*6f20*/  @P6 SEL R85, RZ, 0x1, !P0 ;  /* 0x00000001ff556807 */ /* 0x010fe20004000000 */
[----:B--2---:R-:W-:Y:S06]  /*6f30*/  @!P6 BRA `(.L_x_113) ;  /* 0x00000000004ce947 */ /* 0x004fec0003800000 */
        /* <DEDUP_REMOVED lines=9> */
[----:B------:R-:W-:Y:S04]  /*6fd0*/  SHF.L.U32 R6, RZ, 0x1f, RZ ;  /* 0x0000001fff067819 */ /* 0x000fe800000006ff */
[----:B------:R-:W1:Y:S02]  /*6fe0*/  SYNCS.PHASECHK.TRANS64.TRYWAIT P0, [R0+URZ+0x30], R6 ;  /* 0x00003006000075a7 */ /* 0x000e6400080011ff */
[----:B-1----:R-:W-:Y:S05]  /*6ff0*/  @!P0 BRA `(.L_x_116) ;  /* 0x0000003800d88947 */ /* 0x002fea0003800000 */
.L_x_115:
[----:B------:R-:W-:Y:S05]  /*7000*/  BSYNC B0 ;  /* 0x0000000000007941 */ /* 0x000fea0003800000 */
.L_x_114:
[----:B------:R-:W-:Y:S02]  /*7010*/  ISETP.NE.AND P0, PT, R86, RZ, PT ;  /* 0x000000ff5600720c */ /* 0x000fe40003f05270 */
[----:B------:R-:W-:Y:S11]  /*7020*/  IADD3 R84, PT, PT, R84, 0x1, RZ ;  /* 0x0000000154547810 */ /* 0x000ff60007ffe0ff */
[----:B------:R2:W4:Y:S04]  /*7030*/  @P0 LDS.128 R40, [R5] ;  /* 0x0000000005280984 */ /* 0x0005280000000c00 */
[----:B------:R2:W1:Y:S04]  /*7040*/  @P0 LDS.128 R44, [R4+0x10] ;  /* 0x00001000042c0984 */ /* 0x0004680000000c00 */
[----:B------:R2:W1:Y:S04]  /*7050*/  @P0 LDS.128 R48, [R3+0x20] ;  /* 0x0000200003300984 */ /* 0x0004680000000c00 */
[----:B------:R2:W1:Y:S02]  /*7060*/  @P0 LDS.128 R52, [R2+0x30] ;  /* 0x0000300002340984 */ /* 0x0004640000000c00 */
.L_x_113:
[----:B------:R-:W-:Y:S05]  /*7070*/  BSYNC B1 ;  /* 0x0000000000017941 */ /* 0x000fea0003800000 */
.L_x_112:
[----:B-1----:R-:W-:Y:S05]  /*7080*/  VIADD R0, R34, 0x20 ;  /* 0x0000002022007836 */ /* 0x002fea0000000000 */
[----:B------:R-:W-:Y:S04]  /*7090*/  SHF.R.U32.HI R0, RZ, 0x15, R0 ;  /* 0x00000015ff007819 */ /* 0x000fe80000011600 */
[----:B------:R-:W-:Y:S11]  /*70a0*/  LOP3.LUT P0, RZ, R0, 0x3, R68, 0x48, !PT ;  /* 0x0000000300ff7812 */ /* 0x000ff60007804844 */
[----:B------:R-:W-:Y:S02]  /*70b0*/  @!UPT UIADD3 URZ, UPT, UPT, URZ, URZ, URZ ;  /* 0x000000fffffff290 */ /* 0x000fe4000fffe0ff */
[----:B------:R-:W-:Y:S05]  /*70c0*/  @!P0 BRA `(.L_x_117) ;  /* 0x0000000000408947 */ /* 0x000fea0003800000 */
[----:B------:R-:W1:Y:S01]  /*70d0*/  LDCU.64 UR8, c[0x4][0x70] ;  /* 0x01000e00ff0877ac */ /* 0x000e620008000a00 */
[----:B--2---:R-:W-:Y:S01]  /*70e0*/  MOV R3, 0x0 ;  /* 0x0000000000037802 */ /* 0x004fe20000000f00 */
[----:B------:R-:W-:Y:S02]  /*70f0*/  HFMA2 R12, -RZ, RZ, 0, 5.9604644775390625e-08 ;  /* 0x00000001ff0c7431 */ /* 0x000fe400000001ff */
[----:B------:R-:W-:Y:S02]  /*7100*/  IMAD.MOV.U32 R8, RZ, RZ, 0x192 ;  /* 0x00000192ff087424 */ /* 0x000fe400078e00ff */
[----:B------:R-:W-:Y:S01]  /*7110*/  IMAD.MOV.U32 R13, RZ, RZ, RZ ;  /* 0x000000ffff0d7224 */ /* 0x000fe200078e00ff */
[----:B------:R-:W2:Y:S01]  /*7120*/  LDCU.64 UR6, c[0x4][0x78] ;  /* 0x01000f00ff0677ac */ /* 0x000ea20008000a00 */
[----:B------:R-:W3:Y:S01]  /*7130*/  LDC.64 R2, c[0x4][R3] ;  /* 0x0100000003027b82 */ /* 0x000ee20000000a00 */
        /* <DEDUP_REMOVED lines=9> */
.L_x_117:
[----:B------:R-:W-:Y:S05]  /*71d0*/  WARPSYNC.ALL ;  /* 0x0000000000007948 */ /* 0x000fea0003800000 */
[----:B------:R-:W-:Y:S01]  /*71e0*/  R2UR UR4, R34 ;  /* 0x00000000220472ca */ /* 0x000fe200000e0000 */
[----:B------:R-:W-:Y:S01]  /*71f0*/  BSSY.RECONVERGENT B0, `(.L_x_118) ;  /* 0x0000040000007945 */ /* 0x000fe20003800200 */
[----:B------:R-:W-:Y:S02]  /*7200*/  ISETP.NE.AND P6, PT, R82, RZ, PT ;  /* 0x000000ff5200720c */ /* 0x000fe40003fc5270 */
[----:B------:R-:W-:Y:S02]  /*7210*/  ISETP.NE.AND P0, PT, R77, RZ, PT ;  /* 0x000000ff4d00720c */ /* 0x000fe40003f05270 */
[----:B------:R-:W-:Y:S07]  /*7220*/  MOV R20, UR40 ;  /* 0x0000002800147c02 */ /* 0x000fee0008000f00 */
[----:B--2---:R-:W1:Y:S02]  /*7230*/  LDTM.x16 R4, tmem[UR4+0x20] ;  /* 0x00002004000479ee */ /* 0x004e640008240000 */
[----:B------:R-:W-:Y:S01]  /*7240*/  @P6 LEA R20, R20, UR48, 0x3 ;  /* 0x0000003014146c11 */ /* 0x000fe2000f8e18ff */
[C---:B-1----:R-:W-:Y:S01]  /*7250*/  FMUL R0, R33.reuse, R4 ;  /* 0x0000000421007220 */ /* 0x042fe20000400000 */
[C---:B------:R-:W-:Y:S01]  /*7260*/  FMUL R2, R33.reuse, R5 ;  /* 0x0000000521027220 */ /* 0x040fe20000400000 */
[C---:B------:R-:W-:Y:S01]  /*7270*/  FMUL R3, R33.reuse, R6 ;  /* 0x0000000621037220 */ /* 0x040fe20000400000 */
[----:B------:R-:W-:Y:S01]  /*7280*/  FMUL R7, R33, R7 ;  /* 0x0000000721077220 */ /* 0x000fe20000400000 */
[----:B----4-:R-:W-:Y:S01]  /*7290*/  FFMA R36, R35, R40, R0 ;  /* 0x0000002823247223 */ /* 0x010fe20000000000 */
        /* <DEDUP_REMOVED lines=53> */
.L_x_119:
[----:B------:R-:W-:Y:S05]  /*75f0*/  BSYNC.RECONVERGENT B0 ;  /* 0x0000000000007941 */ /* 0x000fea0003800200 */
.L_x_118:
[----:B------:R-:W-:Y:S01]  /*7600*/  BAR.SYNC.DEFER_BLOCKING 0x1, 0x80 ;  /* 0x0042000000007b1d */ /* 0x000fe20000010000 */
[----:B------:R-:W-:Y:S01]  /*7610*/  UIADD3 UR43, UPT, UPT, UR40, 0x1, URZ ;  /* 0x00000001282b7890 */ /* 0x000fe2000fffe0ff */
[----:B------:R-:W-:Y:S03]  /*7620*/  HFMA2 R87, -RZ, RZ, 0, 0 ;  /* 0x00000000ff577431 */ /* 0x000fe600000001ff */
        /* <DEDUP_REMOVED lines=19> */
.L_x_123:
[----:B------:R-:W-:Y:S05]  /*7760*/  BSYNC B0 ;  /* 0x0000000000007941 */ /* 0x000fea0003800000 */
.L_x_122:
[----:B------:R-:W-:Y:S01]  /*7770*/  ISETP.NE.AND P0, PT, R86, RZ, PT ;  /* 0x000000ff5600720c */ /* 0x000fe20003f05270 */
[----:B------:R-:W-:Y:S11]  /*7780*/  VIADD R84, R84, 0x1 ;  /* 0x0000000154547836 */ /* 0x000ff60000000000 */
[----:B------:R-:W-:Y:S01]  /*7790*/  @!UPT UIADD3 URZ, UPT, UPT, URZ, URZ, URZ ;  /* 0x000000fffffff290 */ /* 0x000fe2000fffe0ff */
[----:B------:R2:W4:Y:S04]  /*77a0*/  @P0 LDS.128 R40, [R5] ;  /* 0x0000000005280984 */ /* 0x0005280000000c00 */
[----:B------:R2:W1:Y:S04]  /*77b0*/  @P0 LDS.128 R44, [R4+0x10] ;  /* 0x00001000042c0984 */ /* 0x0004680000000c00 */
[----:B------:R2:W1:Y:S04]  /*77c0*/  @P0 LDS.128 R48, [R3+0x20] ;  /* 0x0000200003300984 */ /* 0x0004680000000c00 */
[----:B------:R2:W1:Y:S01]  /*77d0*/  @P0 LDS.128 R52, [R2+0x30] ;  /* 0x0000300002340984 */ /* 0x0004620000000c00 */
[C---:B------:R-:W-:Y:S04]  /*77e0*/  ISETP.NE.AND P0, PT, R84.reuse, 0x4, PT ;  /* 0x000000045400780c */ /* 0x040fe80003f05270 */
[----:B------:R-:W-:Y:S02]  /*77f0*/  SEL R84, R84, RZ, P0 ;  /* 0x000000ff54547207 */ /* 0x000fe40000000000 */
[----:B------:R-:W-:Y:S02]  /*7800*/  SEL R87, RZ, 0x1, P0 ;  /* 0x00000001ff577807 */ /* 0x000fe40000000000 */
.L_x_121:
[----:B------:R-:W-:Y:S05]  /*7810*/  BSYNC B1 ;  /* 0x0000000000017941 */ /* 0x000fea0003800000 */
.L_x_120:
        /* <DEDUP_REMOVED lines=21> */
.L_x_125:
        /* <DEDUP_REMOVED lines=54> */
[----:B------:R-:W-:Y:S01]  /*7cd0*/  @P6 SHF.L.U32 R2, R87, 0x1f, RZ ;  /* 0x0000001f57026819 */ /* 0x000fe200000006ff */
        /* <DEDUP_REMOVED lines=11> */
.L_x_127:
[----:B------:R-:W-:Y:S05]  /*7d90*/  BSYNC.RECONVERGENT B0 ;  /* 0x0000000000007941 */ /* 0x000fea0003800200 */
.L_x_126:
        /* <DEDUP_REMOVED lines=18> */
[----:B------:R-:W-:Y:S04]  /*7ec0*/  SHF.L.U32 R6, R87, 0x1f, RZ ;  /* 0x0000001f57067819 */ /* 0x000fe800000006ff */
[----:B------:R-:W1:Y:S02]  /*7ed0*/  SYNCS.PHASECHK.TRANS64.TRYWAIT P0, [R0+URZ+0x30], R6 ;  /* 0x00003006000075a7 */ /* 0x000e6400080011ff */
[----:B-1----:R-:W-:Y:S05]  /*7ee0*/  @!P0 BRA `(.L_x_132) ;  /* 0x0000002c00448947 */ /* 0x002fea0003800000 */
.L_x_131:
[----:B------:R-:W-:Y:S05]  /*7ef0*/  BSYNC B0 ;  /* 0x0000000000007941 */ /* 0x000fea0003800000 */
.L_x_130:
[----:B------:R-:W-:Y:S01]  /*7f00*/  ISETP.NE.AND P0, PT, R86, RZ, PT ;  /* 0x000000ff5600720c */ /* 0x000fe20003f05270 */
[----:B------:R-:W-:Y:S11]  /*7f10*/  VIADD R84, R84, 0x1 ;  /* 0x0000000154547836 */ /* 0x000ff60000000000 */
[----:B------:R-:W-:Y:S01]  /*7f20*/  @!UPT UIADD3 URZ, UPT, UPT, URZ, URZ, URZ ;  /* 0x000000fffffff290 */ /* 0x000fe2000fffe0ff */
[----:B------:R2:W4:Y:S04]  /*7f30*/  @P0 LDS.128 R40, [R5] ;  /* 0x0000000005280984 */ /* 0x0005280000000c00 */
[----:B------:R2:W2:Y:S04]  /*7f40*/  @P0 LDS.128 R44, [R4+0x10] ;  /* 0x00001000042c0984 */ /* 0x0004a80000000c00 */
[----:B------:R2:W2:Y:S04]  /*7f50*/  @P0 LDS.128 R48, [R3+0x20] ;  /* 0x0000200003300984 */ /* 0x0004a80000000c00 */
[----:B------:R2:W2:Y:S01]  /*7f60*/  @P0 LDS.128 R52, [R2+0x30] ;  /* 0x0000300002340984 */ /* 0x0004a20000000c00 */
[C---:B------:R-:W-:Y:S04]  /*7f70*/  ISETP.NE.AND P0, PT, R84.reuse, 0x4, PT ;  /* 0x000000045400780c */ /* 0x040fe80003f05270 */
[----:B-1----:R-:W-:Y:S02]  /*7f80*/  SEL R0, RZ, 0x1, P0 ;  /* 0x00000001ff007807 */ /* 0x002fe40000000000 */
[----:B------:R-:W-:Y:S02]  /*7f90*/  SEL R84, R84, RZ, P0 ;  /* 0x000000ff54547207 */ /* 0x000fe40000000000 */
[----:B------:R-:W-:Y:S02]  /*7fa0*/  LOP3.LUT R87, R87, R0, RZ, 0x3c, !PT ;  /* 0x0000000057577212 */ /* 0x000fe400078e3cff */
.L_x_129:
[----:B------:R-:W-:Y:S05]  /*7fb0*/  BSYNC B1 ;  /* 0x0000000000017941 */ /* 0x000fea0003800000 */
.L_x_128:
[----:B------:R-:W-:Y:S05]  /*7fc0*/  VIADD R0, R34, 0x40 ;  /* 0x0000004022007836 */ /* 0x000fea0000000000 */
[----:B------:R-:W-:Y:S04]  /*7fd0*/  SHF.R.U32.HI R0, RZ, 0x15, R0 ;  /* 0x00000015ff007819 */ /* 0x000fe80000011600 */
[----:B------:R-:W-:Y:S11]  /*7fe0*/  LOP3.LUT P0, RZ, R0, 0x3, R68, 0x48, !PT ;  /* 0x0000000300ff7812 */ /* 0x000ff60007804844 */
[----:B------:R-:W-:Y:S02]  /*7ff0*/  @!UPT UIADD3 URZ, UPT, UPT, URZ, URZ, URZ ;  /* 0x000000fffffff290 */ /* 0x000fe4000fffe0ff */
[----:B------:R-:W-:Y:S05]  /*8000*/  @!P0 BRA `(.L_x_133) ;  /* 0x0000000000408947 */ /* 0x000fea0003800000 */
[----:B------:R-:W5:Y:S01]  /*8010*/  LDCU.64 UR8, c[0x4][0x70] ;  /* 0x01000e00ff0877ac */ /* 0x000f620008000a00 */
[----:B--2---:R-:W-:Y:S01]  /*8020*/  MOV R3, 0x0 ;  /* 0x0000000000037802 */ /* 0x004fe20000000f00 */
[----:B-1----:R-:W-:Y:S02]  /*8030*/  HFMA2 R12, -RZ, RZ, 0, 5.9604644775390625e-08 ;  /* 0x00000001ff0c7431 */ /* 0x002fe400000001ff */
[----:B------:R-:W-:Y:S02]  /*8040*/  IMAD.MOV.U32 R8, RZ, RZ, 0x192 ;  /* 0x00000192ff087424 */ /* 0x000fe400078e00ff */
[----:B------:R-:W-:Y:S01]  /*8050*/  IMAD.MOV.U32 R13, RZ, RZ, RZ ;  /* 0x000000ffff0d7224 */ /* 0x000fe200078e00ff */
[----:B------:R-:W1:Y:S01]  /*8060*/  LDCU.64 UR6, c[0x4][0x78] ;  /* 0x01000f00ff0677ac */ /* 0x000e620008000a00 */
[----:B------:R-:W2:Y:S01]  /*8070*/  LDC.64 R2, c[0x4][R3] ;  /* 0x0100000003027b82 */ /* 0x000ea20000000a00 */
[----:B------:R-:W3:Y:S01]  /*8080*/  LDCU.64 UR4, c[0x4][0x10] ;  /* 0x01000200ff0477ac */ /* 0x000ee20008000a00 */
[----:B-----5:R-:W-:Y:S01]  /*8090*/  MOV R5, UR9 ;  /* 0x0000000900057c02 */ /* 0x020fe20008000f00 */
[----:B------:R-:W-:Y:S01]  /*80a0*/  IMAD.U32 R4, RZ, RZ, UR8 ;  /* 0x00000008ff047e24 */ /* 0x000fe2000f8e00ff */
[----:B-1----:R-:W-:Y:S01]  /*80b0*/  MOV R7, UR7 ;  /* 0x0000000700077c02 */ /* 0x002fe20008000f00 */
[----:B------:R-:W-:Y:S01]  /*80c0*/  IMAD.U32 R6, RZ, RZ, UR6 ;  /* 0x00000006ff067e24 */ /* 0x000fe2000f8e00ff */
[----:B---3--:R-:W-:Y:S01]  /*80d0*/  MOV R11, UR5 ;  /* 0x00000005000b7c02 */ /* 0x008fe20008000f00 */
[----:B------:R-:W-:Y:S02]  /*80e0*/  IMAD.U32 R10, RZ, RZ, UR4 ;  /* 0x00000004ff0a7e24 */ /* 0x000fe4000f8e00ff */
[----:B------:R-:W-:Y:S07]  /*80f0*/  LEPC R20, `(.L_x_133) ;  /* 0x000000001014794e */ /* 0x000fee0000000000 */
[----:B--2-4-:R-:W-:Y:S05]  /*8100*/  CALL.ABS.NOINC R2 ;  /* 0x0000000002007343 */ /* 0x014fea0003c00000 */
.L_x_133:
[----:B------:R-:W-:Y:S05]  /*8110*/  WARPSYNC.ALL ;  /* 0x0000000000007948 */ /* 0x000fea0003800000 */
[----:B------:R-:W-:Y:S01]  /*8120*/  R2UR UR4, R34 ;  /* 0x00000000220472ca */ /* 0x000fe200000e0000 */
[----:B------:R-:W-:Y:S01]  /*8130*/  BSSY.RECONVERGENT B0, `(.L_x_134) ;  /* 0x0000043000007945 */ /* 0x000fe20003800200 */
[----:B------:R-:W-:Y:S02]  /*8140*/  ISETP.NE.AND P6, PT, R82, RZ, PT ;  /* 0x000000ff5200720c */ /* 0x000fe40003fc5270 */
[----:B------:R-:W-:Y:S02]  /*8150*/  ISETP.NE.AND P0, PT, R77, RZ, PT ;  /* 0x000000ff4d00720c */ /* 0x000fe40003f05270 */
[----:B------:R-:W-:Y:S07]  /*8160*/  MOV R20, UR40 ;  /* 0x0000002800147c02 */ /* 0x000fee0008000f00 */
[----:B-12---:R-:W1:Y:S02]  /*8170*/  LDTM.x16 R4, tmem[UR4+0x40] ;  /* 0x00004004000479ee */ /* 0x006e640008240000 */
        /* <DEDUP_REMOVED lines=50> */
[----:B------:R-:W-:Y:S02]  /*84a0*/  UIADD3 UR10, UPT, UPT, UR48, 0x200, URZ ;  /* 0x00000200300a7890 */ /* 0x000fe4000fffe0ff */
[----:B------:R-:W-:Y:S02]  /*84b0*/  UIADD3 UR8, UP0, UPT, UR52, 0x680, URZ ;  /* 0x0000068034087890 */ /* 0x000fe4000ff1e0ff */
[----:B------:R-:W-:Y:S02]  /*84c0*/  UIADD3 UR5, UPT, UPT, UR41, 0x40, URZ ;  /* 0x0000004029057890 */ /* 0x000fe4000fffe0ff */
[----:B------:R-:W-:Y:S01]  /*84d0*/  MOV R69, UR10 ;  /* 0x0000000a00457c02 */ /* 0x000fe20008000f00 */
[----:B------:R-:W-:Y:S01]  /*84e0*/  UIADD3.X UR9, UPT, UPT, URZ, UR53, URZ, UP0, !UPT ;  /* 0x00000035ff097290 */ /* 0x000fe200087fe4ff */
[----:B------:R-:W-:Y:S02]  /*84f0*/  UMOV UR6, UR42 ;  /* 0x0000002a00067c82 */ /* 0x000fe40008000000 */
[----:B------:R-:W-:Y:S01]  /*8500*/  R2UR UR4, R69 ;  /* 0x00000000450472ca */ /* 0x000fe200000e0000 */
[----:B------:R-:W-:Y:S11]  /*8510*/  UMOV UR7, UR36 ;  /* 0x0000002400077c82 */ /* 0x000ff60008000000 */
[----:B------:R-:W-:Y:S01]  /*8520*/  @!UPT UIADD3 URZ, UPT, UPT, URZ, URZ, URZ ;  /* 0x000000fffffff290 */ /* 0x000fe2000fffe0ff */
[----:B------:R2:W-:Y:S01]  /*8530*/  UTMASTG.3D [UR4], [UR8] ;  /* 0x00000004080073b5 */ /* 0x0005e20008010000 */
[----:B------:R0:W-:Y:S01]  /*8540*/  UTMACMDFLUSH ;  /* 0x00000000000079b7 */ /* 0x0001e20000000000 */
[----:B--2---:R-:W-:Y:S04]  /*8550*/  DEPBAR.LE SB0, 0x1 ;  /* 0x000080400000791a */ /* 0x004fe80000000000 */
.L_x_135:
[----:B------:R-:W-:Y:S05]  /*8560*/  BSYNC.RECONVERGENT B0 ;  /* 0x0000000000007941 */ /* 0x000fea0003800200 */
.L_x_134:
        /* <DEDUP_REMOVED lines=21> */
.L_x_139:
[----:B------:R-:W-:Y:S05]  /*86c0*/  BSYNC B0 ;  /* 0x0000000000007941 */ /* 0x000fea0003800000 */
.L_x_138:
        /* <DEDUP_REMOVED lines=11> */
.L_x_137:
[----:B------:R-:W-:Y:S05]  /*8780*/  BSYNC B1 ;  /* 0x0000000000017941 */ /* 0x000fea0003800000 */
.L_x_136:
        /* <DEDUP_REMOVED lines=21> */
.L_x_141:
        /* <DEDUP_REMOVED lines=66> */
.L_x_143:
[----:B------:R-:W-:Y:S05]  /*8d00*/  BSYNC.RECONVERGENT B0 ;  /* 0x0000000000007941 */ /* 0x000fea0003800200 */
.L_x_142:
        /* <DEDUP_REMOVED lines=21> */
.L_x_147:
[----:B------:R-:W-:Y:S05]  /*8e60*/  BSYNC B0 ;  /* 0x0000000000007941 */ /* 0x000fea0003800000 */
.L_x_146:
        /* <DEDUP_REMOVED lines=11> */
.L_x_145:
[----:B------:R-:W-:Y:S05]  /*8f20*/  BSYNC B1 ;  /* 0x0000000000017941 */ /* 0x000fea0003800000 */
.L_x_144:
        /* <DEDUP_REMOVED lines=21> */
.L_x_149:
        /* <DEDUP_REMOVED lines=66> */
.L_x_151:
[----:B------:R-:W-:Y:S05]  /*94a0*/  BSYNC.RECONVERGENT B0 ;  /* 0x0000000000007941 */ /* 0x000fea0003800200 */
.L_x_150:
        /* <DEDUP_REMOVED lines=21> */
.L_x_155:
[----:B------:R-:W-:Y:S05]  /*9600*/  BSYNC B0 ;  /* 0x0000000000007941 */ /* 0x000fea0003800000 */
.L_x_154:
[----:B------:R-:W-:Y:S11]  /*9610*/  ISETP.NE.AND P0, PT, R86, RZ, PT ;  /* 0x000000ff5600720c */ /* 0x000ff60003f05270 */
[----:B------:R-:W-:Y:S02]  /*9620*/  @!UPT UIADD3 URZ, UPT, UPT, URZ, URZ, URZ ;  /* 0x000000fffffff290 */ /* 0x000fe4000fffe0ff */
[----:B------:R2:W4:Y:S04]  /*9630*/  @P0 LDS.128 R40, [R4] ;  /* 0x0000000004280984 */ /* 0x0005280000000c00 */
[----:B------:R2:W1:Y:S04]  /*9640*/  @P0 LDS.128 R44, [R3+0x10] ;  /* 0x00001000032c0984 */ /* 0x0004680000000c00 */
[----:B------:R2:W1:Y:S04]  /*9650*/  @P0 LDS.128 R48, [R2+0x20] ;  /* 0x0000200002300984 */ /* 0x0004680000000c00 */
[----:B------:R2:W1:Y:S02]  /*9660*/  @P0 LDS.128 R52, [R84+0x30] ;  /* 0x0000300054340984 */ /* 0x0004640000000c00 */
.L_x_153:
[----:B------:R-:W-:Y:S05]  /*9670*/  BSYNC B1 ;  /* 0x0000000000017941 */ /* 0x000fea0003800000 */
.L_x_152:
        /* <DEDUP_REMOVED lines=21> */
.L_x_157:
[----:B------:R-:W-:Y:S01]  /*97d0*/  ISETP.NE.AND P0, PT, R77, RZ, PT ;  /* 0x000000ff4d00720c */ /* 0x000fe20003f05270 */
[----:B------:R-:W-:Y:S05]  /*97e0*/  WARPSYNC.ALL ;  /* 0x0000000000007948 */ /* 0x000fea0003800000 */
[----:B------:R-:W-:Y:S01]  /*97f0*/  R2UR UR4, R34 ;  /* 0x00000000220472ca */ /* 0x000fe200000e0000 */
[----:B------:R-:W-:Y:S01]  /*9800*/  BSSY.RECONVERGENT B0, `(.L_x_158) ;  /* 0x000003c000007945 */ /* 0x000fe20003800200 */
[----:B------:R-:W-:Y:S11]  /*9810*/  R2UR UR5, R83 ;  /* 0x00000000530572ca */ /* 0x000ff600000e0000 */
[----:B--2---:R-:W1:Y:S01]  /*9820*/  LDTM.x16 R4, tmem[UR4+0x70] ;  /* 0x00007004000479ee */ /* 0x004e620008240000 */
[----:B------:R-:W-:Y:S01]  /*9830*/  NOP ;  /* 0x0000000000007918 */ /* 0x000fe20000000000 */
[----:B------:R-:W-:Y:S04]  /*9840*/  UIADD3 UR5, UPT, UPT, UR5, 0xc0, URZ ;  /* 0x000000c005057890 */ /* 0x000fe8000fffe0ff */
[----:B------:R-:W-:Y:S09]  /*9850*/  UPRMT UR5, UR37, 0x654, UR5 ;  /* 0x0000065425057896 */ /* 0x000ff20008000005 */
[----:B-1----:R-:W-:Y:S01]  /*9860*/  SYNCS.ARRIVE.TRANS64.RED.A1T0 RZ, [UR5], RZ ;  /* 0x000000ffffff79a7 */ /* 0x002fe20008100405 */
[C---:B------:R-:W-:Y:S01]  /*9870*/  FMUL R0, R33.reuse, R4 ;  /* 0x0000000421007220 */ /* 0x040fe20000400000 */
        /* <DEDUP_REMOVED lines=52> */
.L_x_159:
[----:B------:R-:W-:Y:S05]  /*9bc0*/  BSYNC.RECONVERGENT B0 ;  /* 0x0000000000007941 */ /* 0x000fea0003800200 */
.L_x_158:
[----:B------:R-:W-:Y:S01]  /*9bd0*/  BAR.SYNC.DEFER_BLOCKING 0x1, 0x80 ;  /* 0x0042000000007b1d */ /* 0x000fe20000010000 */
[----:B------:R-:W-:Y:S01]  /*9be0*/  UISETP.NE.AND UP0, UPT, UR49, -0x8, UPT ;  /* 0xfffffff83100788c */ /* 0x000fe2000bf05270 */
[----:B------:R-:W-:Y:S08]  /*9bf0*/  IADD3 R31, PT, PT, R31, 0x1, RZ ;  /* 0x000000011f1f7810 */ /* 0x000ff00007ffe0ff */
[----:B------:R-:W-:Y:S05]  /*9c00*/  BRA.U !UP0, `(.L_x_160) ;  /* 0x0000000108287547 */ /* 0x000fea000b800000 */
[----:B------:R-:W-:Y:S01]  /*9c10*/  ISETP.NE.AND P0, PT, R82, RZ, PT ;  /* 0x000000ff5200720c */ /* 0x000fe20003f05270 */
[----:B------:R-:W-:Y:S01]  /*9c20*/  IMAD.U32 R2, RZ, RZ, UR51 ;  /* 0x00000033ff027e24 */ /* 0x000fe2000f8e00ff */
[----:B------:R-:W-:Y:S01]  /*9c30*/  UIADD3 UR51, UPT, UPT, UR51, 0x1, URZ ;  /* 0x0000000133337890 */ /* 0x000fe2000fffe0ff */
[----:B------:R-:W-:Y:S03]  /*9c40*/  IMAD.U32 R0, RZ, RZ, UR37 ;  /* 0x00000025ff007e24 */ /* 0x000fe6000f8e00ff */
[----:B------:R-:W-:Y:S04]  /*9c50*/  UISETP.NE.AND UP0, UPT, UR51, 0x4, UPT ;  /* 0x000000043300788c */ /* 0x000fe8000bf05270 */
[----:B------:R-:W-:Y:S03]  /*9c60*/  USEL UR51, UR51, URZ, UP0 ;  /* 0x000000ff33337287 */ /* 0x000fe60008000000 */
[----:B------:R-:W-:Y:S05]  /*9c70*/  @P0 LEA R2, R2, UR48, 0x3 ;  /* 0x0000003002020c11 */ /* 0x000fea000f8e18ff */
[----:B------:R-:W-:Y:S05]  /*9c80*/  @P0 VIADD R2, R2, 0x50 ;  /* 0x0000005002020836 */ /* 0x000fea0000000000 */
[----:B------:R-:W-:Y:S04]  /*9c90*/  @P0 PRMT R0, R0, 0x654, R2 ;  /* 0x0000065400000816 */ /* 0x000fe80000000002 */
[----:B------:R2:W-:Y:S03]  /*9ca0*/  @P0 SYNCS.ARRIVE.TRANS64.RED.A1T0 RZ, [R0+URZ], RZ ;  /* 0x000000ff00ff09a7 */ /* 0x0005e600081004ff */
.L_x_160:
[----:B------:R-:W-:Y:S01]  /*9cb0*/  ISETP.NE.AND P2, PT, R78, RZ, PT ;  /* 0x000000ff4e00720c */ /* 0x000fe20003f45270 */
[----:B------:R-:W-:Y:S01]  /*9cc0*/  UIADD3 UR49, UPT, UPT, UR49, 0x8, URZ ;  /* 0x0000000831317890 */ /* 0x000fe2000fffe0ff */
[----:B------:R-:W-:Y:S01]  /*9cd0*/  ISETP.NE.AND P0, PT, R80, 0x2, PT ;  /* 0x000000025000780c */ /* 0x000fe20003f05270 */
[----:B-1----:R-:W-:Y:S01]  /*9ce0*/  IMAD.IADD R14, R29, 0x1, R62 ;  /* 0x000000011d0e7824 */ /* 0x002fe200078e023e */
[----:B------:R-:W-:Y:S01]  /*9cf0*/  ISETP.NE.AND P1, PT, R31, 0x4, PT ;  /* 0x000000041f00780c */ /* 0x000fe20003f25270 */
[----:B------:R-:W-:Y:S01]  /*9d00*/  IMAD.IADD R15, R30, 0x1, R63 ;  /* 0x000000011e0f7824 */ /* 0x000fe200078e023f */
[----:B------:R-:W-:Y:S02]  /*9d10*/  SEL R2, RZ, 0x1, P0 ;  /* 0x00000001ff027807 */ /* 0x000fe40000000000 */
[----:B--2---:R-:W-:Y:S02]  /*9d20*/  SEL R0, RZ, 0x1, P1 ;  /* 0x00000001ff007807 */ /* 0x004fe40000800000 */
[----:B------:R-:W-:Y:S02]  /*9d30*/  LOP3.LUT R71, R71, R2, RZ, 0x3c, !PT ;  /* 0x0000000247477212 */ /* 0x000fe400078e3cff */
[----:B------:R-:W-:Y:S02]  /*9d40*/  LOP3.LUT R72, R72, R0, RZ, 0x3c, !PT ;  /* 0x0000000048487212 */ /* 0x000fe400078e3cff */
[----:B------:R-:W-:Y:S02]  /*9d50*/  @P2 R2UR UR36, R70 ;  /* 0x00000000462422ca */ /* 0x000fe400000e0000 */
[----:B------:R-:W-:Y:S02]  /*9d60*/  SEL R80, R80, RZ, P0 ;  /* 0x000000ff50507207 */ /* 0x000fe40000000000 */
[----:B------:R-:W-:Y:S01]  /*9d70*/  SEL R31, R31, RZ, P1 ;  /* 0x000000ff1f1f7207 */ /* 0x000fe20000800000 */
[----:B------:R-:W-:Y:S10]  /*9d80*/  @P2 BRA `(.L_x_161) ;  /* 0xffffffb400a82947 */ /* 0x000ff4000383ffff */
[----:B------:R-:W-:-:S09]  /*9d90*/  UISETP.NE.AND UP0, UPT, UR50, URZ, UPT ;  /* 0x000000ff3200728c */ /* 0x000fd2000bf05270 */
[----:B------:R-:W-:Y:S05]  /*9da0*/  BRA.U !UP0, `(.L_x_162) ;  /* 0x0000000108487547 */ /* 0x000fea000b800000 */
[----:B------:R-:W1:Y:S02]  /*9db0*/  LDCU.64 UR4, c[0x0][0x890] ;  /* 0x00011200ff0477ac */ /* 0x000e640008000a00 */
[----:B-1----:R-:W-:-:S04]  /*9dc0*/  UISETP.NE.U32.AND UP0, UPT, UR4, URZ, UPT ;  /* 0x000000ff0400728c */ /* 0x002fc8000bf05070 */
[----:B------:R-:W-:-:S09]  /*9dd0*/  UISETP.NE.AND.EX UP0, UPT, UR5, URZ, UPT, UP0 ;  /* 0x000000ff0500728c */ /* 0x000fd2000bf05300 */
[----:B------:R-:W-:Y:S05]  /*9de0*/  BRA.U UP0, `(.L_x_163) ;  /* 0x00000001000c7547 */ /* 0x000fea000b800000 */
[----:B------:R-:W-:-:S13]  /*9df0*/  FSETP.NEU.AND P0, PT, R35, RZ, PT ;  /* 0x000000ff2300720b */ /* 0x000fda0003f0d000 */
[----:B------:R-:W-:Y:S05]  /*9e00*/  @!P0 EXIT ;  /* 0x000000000000894d */ /* 0x000fea0003800000 */
[----:B------:R-:W-:Y:S05]  /*9e10*/  BRA `(.L_x_162) ;  /* 0x00000000002c7947 */ /* 0x000fea0003800000 */
.L_x_163:
[----:B------:R-:W-:Y:S01]  /*9e20*/  ISETP.NE.AND P0, PT, R79, RZ, PT ;  /* 0x000000ff4f00720c */ /* 0x000fe20003f05270 */
[----:B------:R-:W-:-:S12]  /*9e30*/  BSSY.RECONVERGENT B0, `(.L_x_162) ;  /* 0x0000009000007945 */ /* 0x000fd80003800200 */
[----:B------:R-:W-:Y:S05]  /*9e40*/  @P0 BRA `(.L_x_164) ;  /* 0x0000000000140947 */ /* 0x000fea0003800000 */
[----:B------:R-:W1:Y:S02]  /*9e50*/  LDCU.64 UR4, c[0x0][0x888] ;  /* 0x00011100ff0477ac */ /* 0x000e640008000a00 */
[----:B-1----:R-:W-:-:S04]  /*9e60*/  ISETP.NE.U32.AND P0, PT, RZ, UR4, PT ;  /* 0x00000004ff007c0c */ /* 0x002fc8000bf05070 */
[----:B------:R-:W-:-:S13]  /*9e70*/  ISETP.NE.AND.EX P0, PT, RZ, UR5, PT, P0 ;  /* 0x00000005ff007c0c */ /* 0x000fda000bf05300 */
[----:B------:R-:W-:Y:S05]  /*9e80*/  @!P0 EXIT ;  /* 0x000000000000894d */ /* 0x000fea0003800000 */
[----:B------:R-:W-:Y:S05]  /*9e90*/  BRA `(.L_x_165) ;  /* 0x0000000000087947 */ /* 0x000fea0003800000 */
.L_x_164:
[----:B------:R-:W-:-:S13]  /*9ea0*/  FSETP.NEU.AND P0, PT, R35, RZ, PT ;  /* 0x000000ff2300720b */ /* 0x000fda0003f0d000 */
[----:B------:R-:W-:Y:S05]  /*9eb0*/  @!P0 EXIT ;  /* 0x000000000000894d */ /* 0x000fea0003800000 */
.L_x_165:
[----:B------:R-:W-:Y:S05]  /*9ec0*/  BSYNC.RECONVERGENT B0 ;  /* 0x0000000000007941 */ /* 0x000fea0003800200 */
.L_x_162:
[----:B------:R-:W-:Y:S01]  /*9ed0*/  ULEA UR4, UR51, UR48, 0x3 ;  /* 0x0000003033047291 */ /* 0x000fe2000f8e18ff */
[----:B------:R-:W-:-:S04]  /*9ee0*/  DEPBAR.LE SB0, 0x0 ;  /* 0x000080000000791a */ /* 0x000fc80000000000 */
[----:B------:R-:W-:-:S04]  /*9ef0*/  UIADD3 UR4, UPT, UPT, UR4, 0x50, URZ ;  /* 0x0000005004047890 */ /* 0x000fc8000fffe0ff */
[----:B------:R-:W-:-:S09]  /*9f00*/  UPRMT UR4, UR37, 0x654, UR4 ;  /* 0x0000065425047896 */ /* 0x000fd20008000004 */
[----:B------:R-:W-:Y:S01]  /*9f10*/  SYNCS.ARRIVE.TRANS64.RED.A1T0 RZ, [UR4], RZ ;  /* 0x000000ffffff79a7 */ /* 0x000fe20008100404 */
[----:B------:R-:W-:Y:S05]  /*9f20*/  EXIT ;  /* 0x000000000000794d */ /* 0x000fea0003800000 */
.L_x_19:
[----:B--2---:R2:W1:Y:S02]  /*9f30*/  SYNCS.PHASECHK.TRANS64.TRYWAIT P0, [R2+URZ+0xf0], R3 ;  /* 0x0000f003020075a7 */ /* 0x00446400080011ff */
[----:B-1----:R-:W-:Y:S05]  /*9f40*/  @!P0 NANOSLEEP.SYNCS 0x989680 ;  /* 0x009896800000895d */ /* 0x002fea0003900000 */
[----:B------:R-:W1:Y:S02]  /*9f50*/  @!P0 SYNCS.PHASECHK.TRANS64 P0, [R2+URZ+0xf0], R3 ;  /* 0x0000f003020085a7 */ /* 0x000e6400080010ff */
[----:B-1----:R-:W-:Y:S05]  /*9f60*/  @!P0 BRA `(.L_x_19) ;  /* 0xfffffffc00f08947 */ /* 0x002fea000383ffff */
[----:B------:R-:W-:Y:S05]  /*9f70*/  BRA `(.L_x_166) ;  /* 0xffffff7400907947 */ /* 0x000fea000383ffff */
.L_x_22:
[----:B-1----:R-:W-:-:S07]  /*9f80*/  MOV R2, UR33 ;  /* 0x0000002100027c02 */ /* 0x002fce0008000f00 */
.L_x_167:
[----:B-1----:R1:W2:Y:S02]  /*9f90*/  SYNCS.PHASECHK.TRANS64.TRYWAIT P0, [R2+URZ+0x18], R4 ;  /* 0x00001804020075a7 */ /* 0x0022a400080011ff */
[----:B--2---:R-:W-:Y:S05]  /*9fa0*/  @!P0 NANOSLEEP.SYNCS 0x989680 ;  /* 0x009896800000895d */ /* 0x004fea0003900000 */
[----:B------:R-:W2:Y:S02]  /*9fb0*/  @!P0 SYNCS.PHASECHK.TRANS64 P0, [R2+URZ+0x18], R4 ;  /* 0x00001804020085a7 */ /* 0x000ea400080010ff */
[----:B--2---:R-:W-:Y:S05]  /*9fc0*/  @!P0 BRA `(.L_x_167) ;  /* 0xfffffffc00f08947 */ /* 0x004fea000383ffff */
[----:B------:R-:W-:Y:S05]  /*9fd0*/  BRA `(.L_x_21) ;  /* 0xffffff7400e07947 */ /* 0x000fea000383ffff */
.L_x_28:
[----:B-1----:R-:W-:-:S07]  /*9fe0*/  MOV R2, UR33 ;  /* 0x0000002100027c02 */ /* 0x002fce0008000f00 */
.L_x_168:
[----:B-1----:R1:W2:Y:S02]  /*9ff0*/  SYNCS.PHASECHK.TRANS64.TRYWAIT P0, [R2+URZ+0x18], R4 ;  /* 0x00001804020075a7 */ /* 0x0022a400080011ff */
[----:B--2---:R-:W-:Y:S05]  /*a000*/  @!P0 NANOSLEEP.SYNCS 0x989680 ;  /* 0x009896800000895d */ /* 0x004fea0003900000 */
[----:B------:R-:W2:Y:S02]  /*a010*/  @!P0 SYNCS.PHASECHK.TRANS64 P0, [R2+URZ+0x18], R4 ;  /* 0x00001804020085a7 */ /* 0x000ea400080010ff */
[----:B--2---:R-:W-:Y:S05]  /*a020*/  @!P0 BRA `(.L_x_168) ;  /* 0xfffffffc00f08947 */ /* 0x004fea000383ffff */
[----:B------:R-:W-:Y:S05]  /*a030*/  BRA `(.L_x_27) ;  /* 0xffffff7800b47947 */ /* 0x000fea000383ffff */
.L_x_32:
[----:B-1----:R1:W2:Y:S02]  /*a040*/  SYNCS.PHASECHK.TRANS64.TRYWAIT P0, [R2+URZ+0x80], R3 ;  /* 0x00008003020075a7 */ /* 0x0022a400080011ff */
[----:B--2---:R-:W-:Y:S05]  /*a050*/  @!P0 NANOSLEEP.SYNCS 0x989680 ;  /* 0x009896800000895d */ /* 0x004fea0003900000 */
[----:B------:R-:W2:Y:S02]  /*a060*/  @!P0 SYNCS.PHASECHK.TRANS64 P0, [R2+URZ+0x80], R3 ;  /* 0x00008003020085a7 */ /* 0x000ea400080010ff */
[----:B--2---:R-:W-:Y:S05]  /*a070*/  @!P0 BRA `(.L_x_32) ;  /* 0xfffffffc00f08947 */ /* 0x004fea000383ffff */
[----:B------:R-:W-:Y:S05]  /*a080*/  BRA `(.L_x_169) ;  /* 0xffffff7c00687947 */ /* 0x000fea000383ffff */
.L_x_36:
[----:B----4-:R-:W-:-:S07]  /*a090*/  MOV R0, UR5 ;  /* 0x0000000500007c02 */ /* 0x010fce0008000f00 */
.L_x_170:
[----:B-1----:R1:W2:Y:S02]  /*a0a0*/  SYNCS.PHASECHK.TRANS64.TRYWAIT P0, [R0+URZ], R2 ;  /* 0x00000002000075a7 */ /* 0x0022a400080011ff */
[----:B--2---:R-:W-:Y:S05]  /*a0b0*/  @!P0 NANOSLEEP.SYNCS 0x989680 ;  /* 0x009896800000895d */ /* 0x004fea0003900000 */
[----:B------:R-:W2:Y:S02]  /*a0c0*/  @!P0 SYNCS.PHASECHK.TRANS64 P0, [R0+URZ], R2 ;  /* 0x00000002000085a7 */ /* 0x000ea400080010ff */
[----:B--2---:R-:W-:Y:S05]  /*a0d0*/  @!P0 BRA `(.L_x_170) ;  /* 0xfffffffc00f08947 */ /* 0x004fea000383ffff */
[----:B------:R-:W-:Y:S05]  /*a0e0*/  BRA `(.L_x_171) ;  /* 0xffffff8000d87947 */ /* 0x000fea000383ffff */
.L_x_37:
[----:B----4-:R-:W-:-:S07]  /*a0f0*/  MOV R0, UR5 ;  /* 0x0000000500007c02 */ /* 0x010fce0008000f00 */
.L_x_172:
[----:B-1----:R1:W2:Y:S02]  /*a100*/  SYNCS.PHASECHK.TRANS64.TRYWAIT P0, [R0+URZ], R2 ;  /* 0x00000002000075a7 */ /* 0x0022a400080011ff */
[----:B--2---:R-:W-:Y:S05]  /*a110*/  @!P0 NANOSLEEP.SYNCS 0x989680 ;  /* 0x009896800000895d */ /* 0x004fea0003900000 */
[----:B------:R-:W2:Y:S02]  /*a120*/  @!P0 SYNCS.PHASECHK.TRANS64 P0, [R0+URZ], R2 ;  /* 0x00000002000085a7 */ /* 0x000ea400080010ff */
[----:B--2---:R-:W-:Y:S05]  /*a130*/  @!P0 BRA `(.L_x_172) ;  /* 0xfffffffc00f08947 */ /* 0x004fea000383ffff */
[----:B------:R-:W-:Y:S05]  /*a140*/  BRA `(.L_x_173) ;  /* 0xffffff8000e47947 */ /* 0x000fea000383ffff */
.L_x_40:
[----:B-1----:R1:W2:Y:S02]  /*a150*/  SYNCS.PHASECHK.TRANS64.TRYWAIT P0, [R0+URZ+0xe0], R4 ;  /* 0x0000e004000075a7 */ /* 0x0022a400080011ff */
[----:B--2---:R-:W-:Y:S05]  /*a160*/  @!P0 NANOSLEEP.SYNCS 0x989680 ;  /* 0x009896800000895d */ /* 0x004fea0003900000 */
[----:B------:R-:W2:Y:S02]  /*a170*/  @!P0 SYNCS.PHASECHK.TRANS64 P0, [R0+URZ+0xe0], R4 ;  /* 0x0000e004000085a7 */ /* 0x000ea400080010ff */
[----:B--2---:R-:W-:Y:S05]  /*a180*/  @!P0 BRA `(.L_x_40) ;  /* 0xfffffffc00f08947 */ /* 0x004fea000383ffff */
[----:B------:R-:W-:Y:S05]  /*a190*/  BRA `(.L_x_174) ;  /* 0xffffff8400407947 */ /* 0x000fea000383ffff */
.L_x_41:
[----:B------:R-:W-:-:S07]  /*a1a0*/  MOV R0, UR5 ;  /* 0x0000000500007c02 */ /* 0x000fce0008000f00 */
.L_x_175:
[----:B-1----:R1:W2:Y:S02]  /*a1b0*/  SYNCS.PHASECHK.TRANS64.TRYWAIT P0, [R0+URZ+0x90], R5 ;  /* 0x00009005000075a7 */ /* 0x0022a400080011ff */
[----:B--2---:R-:W-:Y:S05]  /*a1c0*/  @!P0 NANOSLEEP.SYNCS 0x989680 ;  /* 0x009896800000895d */ /* 0x004fea0003900000 */
[----:B------:R-:W2:Y:S02]  /*a1d0*/  @!P0 SYNCS.PHASECHK.TRANS64 P0, [R0+URZ+0x90], R5 ;  /* 0x00009005000085a7 */ /* 0x000ea400080010ff */
[----:B--2---:R-:W-:Y:S05]  /*a1e0*/  @!P0 BRA `(.L_x_175) ;  /* 0xfffffffc00f08947 */ /* 0x004fea000383ffff */
[----:B------:R-:W-:Y:S05]  /*a1f0*/  BRA `(.L_x_176) ;  /* 0xffffff8400507947 */ /* 0x000fea000383ffff */
.L_x_42:
[----:B-1----:R1:W2:Y:S02]  /*a200*/  SYNCS.PHASECHK.TRANS64.TRYWAIT P1, [R0+URZ+0x80], R4 ;  /* 0x00008004000075a7 */ /* 0x0022a400080211ff */
[----:B--2---:R-:W-:Y:S05]  /*a210*/  @!P1 NANOSLEEP.SYNCS 0x989680 ;  /* 0x009896800000995d */ /* 0x004fea0003900000 */
[----:B------:R-:W2:Y:S02]  /*a220*/  @!P1 SYNCS.PHASECHK.TRANS64 P1, [R0+URZ+0x80], R4 ;  /* 0x00008004000095a7 */ /* 0x000ea400080210ff */
[----:B--2---:R-:W-:Y:S05]  /*a230*/  @!P1 BRA `(.L_x_42) ;  /* 0xfffffffc00f09947 */ /* 0x004fea000383ffff */
[----:B------:R-:W-:Y:S05]  /*a240*/  BRA `(.L_x_177) ;  /* 0xffffff8400807947 */ /* 0x000fea000383ffff */
.L_x_45:
[----:B------:R-:W-:-:S07]  /*a250*/  MOV R0, UR5 ;  /* 0x0000000500007c02 */ /* 0x000fce0008000f00 */
.L_x_178:
[----:B-1----:R1:W2:Y:S02]  /*a260*/  SYNCS.PHASECHK.TRANS64.TRYWAIT P0, [R0+URZ+0x90], R2 ;  /* 0x00009002000075a7 */ /* 0x0022a400080011ff */
[----:B--2---:R-:W-:Y:S05]  /*a270*/  @!P0 NANOSLEEP.SYNCS 0x989680 ;  /* 0x009896800000895d */ /* 0x004fea0003900000 */
[----:B------:R-:W2:Y:S02]  /*a280*/  @!P0 SYNCS.PHASECHK.TRANS64 P0, [R0+URZ+0x90], R2 ;  /* 0x00009002000085a7 */ /* 0x000ea400080010ff */
[----:B--2---:R-:W-:Y:S05]  /*a290*/  @!P0 BRA `(.L_x_178) ;  /* 0xfffffffc00f08947 */ /* 0x004fea000383ffff */
[----:B------:R-:W-:Y:S05]  /*a2a0*/  BRA `(.L_x_44) ;  /* 0xffffff8400d47947 */ /* 0x000fea000383ffff */
.L_x_52:
[----:B-1----:R1:W2:Y:S02]  /*a2b0*/  SYNCS.PHASECHK.TRANS64.TRYWAIT P1, [R0+URZ+0x80], R2 ;  /* 0x00008002000075a7 */ /* 0x0022a400080211ff */
[----:B--2---:R-:W-:Y:S05]  /*a2c0*/  @!P1 NANOSLEEP.SYNCS 0x989680 ;  /* 0x009896800000995d */ /* 0x004fea0003900000 */
[----:B------:R-:W2:Y:S02]  /*a2d0*/  @!P1 SYNCS.PHASECHK.TRANS64 P1, [R0+URZ+0x80], R2 ;  /* 0x00008002000095a7 */ /* 0x000ea400080210ff */
[----:B--2---:R-:W-:Y:S05]  /*a2e0*/  @!P1 BRA `(.L_x_52) ;  /* 0xfffffffc00f09947 */ /* 0x004fea000383ffff */
[----:B------:R-:W-:Y:S05]  /*a2f0*/  BRA `(.L_x_179) ;  /* 0xffffff8c00647947 */ /* 0x000fea000383ffff */
.L_x_53:
[----:B------:R-:W-:-:S07]  /*a300*/  MOV R2, UR6 ;  /* 0x0000000600027c02 */ /* 0x000fce0008000f00 */
.L_x_180:
[----:B-1----:R1:W2:Y:S02]  /*a310*/  SYNCS.PHASECHK.TRANS64.TRYWAIT P0, [R2+URZ+0xc0], R0 ;  /* 0x0000c000020075a7 */ /* 0x0022a400080011ff */
[----:B--2---:R-:W-:Y:S05]  /*a320*/  @!P0 NANOSLEEP.SYNCS 0x989680 ;  /* 0x009896800000895d */ /* 0x004fea0003900000 */
[----:B------:R-:W2:Y:S02]  /*a330*/  @!P0 SYNCS.PHASECHK.TRANS64 P0, [R2+URZ+0xc0], R0 ;  /* 0x0000c000020085a7 */ /* 0x000ea400080010ff */
[----:B--2---:R-:W-:Y:S05]  /*a340*/  @!P0 BRA `(.L_x_180) ;  /* 0xfffffffc00f08947 */ /* 0x004fea000383ffff */
[----:B------:R-:W-:Y:S05]  /*a350*/  BRA `(.L_x_181) ;  /* 0xffffff8c009c7947 */ /* 0x000fea000383ffff */
.L_x_56:
[----:B------:R-:W-:Y:S07]  /*a360*/  MOV R0, UR11 ;  /* 0x0000000b00007c02 */ /* 0x000fee0008000f00 */
.L_x_182:
[----:B-1----:R1:W2:Y:S02]  /*a370*/  SYNCS.PHASECHK.TRANS64.TRYWAIT P0, [R0+URZ], R2 ;  /* 0x00000002000075a7 */ /* 0x0022a400080011ff */
[----:B--2---:R-:W-:Y:S05]  /*a380*/  @!P0 NANOSLEEP.SYNCS 0x989680 ;  /* 0x009896800000895d */ /* 0x004fea0003900000 */
[----:B------:R-:W2:Y:S02]  /*a390*/  @!P0 SYNCS.PHASECHK.TRANS64 P0, [R0+URZ], R2 ;  /* 0x00000002000085a7 */ /* 0x000ea400080010ff */
[----:B--2---:R-:W-:Y:S05]  /*a3a0*/  @!P0 BRA `(.L_x_182) ;  /* 0xfffffffc00f08947 */ /* 0x004fea000383ffff */
[----:B------:R-:W-:Y:S05]  /*a3b0*/  BRA `(.L_x_55) ;  /* 0xffffff8c00b87947 */ /* 0x000fea000383ffff */
.L_x_59:
[----:B------:R-:W-:-:S07]  /*a3c0*/  MOV R0, UR6 ;  /* 0x0000000600007c02 */ /* 0x000fce0008000f00 */
.L_x_183:
[----:B--2---:R2:W4:Y:S02]  /*a3d0*/  SYNCS.PHASECHK.TRANS64.TRYWAIT P0, [R0+URZ], R2 ;  /* 0x00000002000075a7 */ /* 0x00452400080011ff */
[----:B----4-:R-:W-:Y:S05]  /*a3e0*/  @!P0 NANOSLEEP.SYNCS 0x989680 ;  /* 0x009896800000895d */ /* 0x010fea0003900000 */
[----:B------:R-:W4:Y:S02]  /*a3f0*/  @!P0 SYNCS.PHASECHK.TRANS64 P0, [R0+URZ], R2 ;  /* 0x00000002000085a7 */ /* 0x000f2400080010ff */
[----:B----4-:R-:W-:Y:S05]  /*a400*/  @!P0 BRA `(.L_x_183) ;  /* 0xfffffffc00f08947 */ /* 0x010fea000383ffff */
[----:B------:R-:W-:Y:S05]  /*a410*/  BRA `(.L_x_184) ;  /* 0xffffff9000e47947 */ /* 0x000fea000383ffff */
.L_x_60:
[----:B------:R-:W-:-:S07]  /*a420*/  MOV R0, UR6 ;  /* 0x0000000600007c02 */ /* 0x000fce0008000f00 */
.L_x_185:
[----:B-1----:R1:W2:Y:S02]  /*a430*/  SYNCS.PHASECHK.TRANS64.TRYWAIT P0, [R0+URZ], R3 ;  /* 0x00000003000075a7 */ /* 0x0022a400080011ff */
[----:B--2---:R-:W-:Y:S05]  /*a440*/  @!P0 NANOSLEEP.SYNCS 0x989680 ;  /* 0x009896800000895d */ /* 0x004fea0003900000 */
[----:B------:R-:W2:Y:S02]  /*a450*/  @!P0 SYNCS.PHASECHK.TRANS64 P0, [R0+URZ], R3 ;  /* 0x00000003000085a7 */ /* 0x000ea400080010ff */
[----:B--2---:R-:W-:Y:S05]  /*a460*/  @!P0 BRA `(.L_x_185) ;  /* 0xfffffffc00f08947 */ /* 0x004fea000383ffff */
[----:B------:R-:W-:Y:S05]  /*a470*/  BRA `(.L_x_186) ;  /* 0xffffff9000f07947 */ /* 0x000fea000383ffff */
.L_x_61:
[----:B------:R-:W-:-:S07]  /*a480*/  MOV R0, UR6 ;  /* 0x0000000600007c02 */ /* 0x000fce0008000f00 */
.L_x_187:
[----:B-1----:R1:W2:Y:S02]  /*a490*/  SYNCS.PHASECHK.TRANS64.TRYWAIT P0, [R0+URZ], R3 ;  /* 0x00000003000075a7 */ /* 0x0022a400080011ff */
[----:B--2---:R-:W-:Y:S05]  /*a4a0*/  @!P0 NANOSLEEP.SYNCS 0x989680 ;  /* 0x009896800000895d */ /* 0x004fea0003900000 */
[----:B------:R-:W2:Y:S02]  /*a4b0*/  @!P0 SYNCS.PHASECHK.TRANS64 P0, [R0+URZ], R3 ;  /* 0x00000003000085a7 */ /* 0x000ea400080010ff */
[----:B--2---:R-:W-:Y:S05]  /*a4c0*/  @!P0 BRA `(.L_x_187) ;  /* 0xfffffffc00f08947 */ /* 0x004fea000383ffff */
[----:B------:R-:W-:Y:S05]  /*a4d0*/  BRA `(.L_x_188) ;  /* 0xffffff9000fc7947 */ /* 0x000fea000383ffff */
.L_x_62:
[----:B-1----:R-:W-:-:S07]  /*a4e0*/  MOV R0, UR7 ;  /* 0x0000000700007c02 */ /* 0x002fce0008000f00 */
.L_x_189:
[----:B-1----:R1:W2:Y:S02]  /*a4f0*/  SYNCS.PHASECHK.TRANS64.TRYWAIT P0, [R0+URZ], R2 ;  /* 0x00000002000075a7 */ /* 0x0022a400080011ff */
[----:B--2---:R-:W-:Y:S05]  /*a500*/  @!P0 NANOSLEEP.SYNCS 0x989680 ;  /* 0x009896800000895d */ /* 0x004fea0003900000 */
[----:B------:R-:W2:Y:S02]  /*a510*/  @!P0 SYNCS.PHASECHK.TRANS64 P0, [R0+URZ], R2 ;  /* 0x00000002000085a7 */ /* 0x000ea400080010ff */
[----:B--2---:R-:W-:Y:S05]  /*a520*/  @!P0 BRA `(.L_x_189) ;  /* 0xfffffffc00f08947 */ /* 0x004fea000383ffff */
[----:B------:R-:W-:Y:S05]  /*a530*/  BRA `(.L_x_190) ;  /* 0xffffff9400087947 */ /* 0x000fea000383ffff */
.L_x_67:
[----:B--2---:R2:W3:Y:S02]  /*a540*/  SYNCS.PHASECHK.TRANS64.TRYWAIT P0, [R0+URZ+0x80], R2 ;  /* 0x00008002000075a7 */ /* 0x0044e400080011ff */
[----:B---3--:R-:W-:Y:S05]  /*a550*/  @!P0 NANOSLEEP.SYNCS 0x989680 ;  /* 0x009896800000895d */ /* 0x008fea0003900000 */
[----:B------:R-:W3:Y:S02]  /*a560*/  @!P0 SYNCS.PHASECHK.TRANS64 P0, [R0+URZ+0x80], R2 ;  /* 0x00008002000085a7 */ /* 0x000ee400080010ff */
[----:B---3--:R-:W-:Y:S05]  /*a570*/  @!P0 BRA `(.L_x_67) ;  /* 0xfffffffc00f08947 */ /* 0x008fea000383ffff */
[----:B------:R-:W-:Y:S05]  /*a580*/  BRA `(.L_x_191) ;  /* 0xffffff9800087947 */ /* 0x000fea000383ffff */
.L_x_70:
[----:B------:R-:W-:Y:S07]  /*a590*/  MOV R0, UR7 ;  /* 0x0000000700007c02 */ /* 0x000fee0008000f00 */
.L_x_192:
[----:B--2---:R2:W3:Y:S02]  /*a5a0*/  SYNCS.PHASECHK.TRANS64.TRYWAIT P0, [R0+URZ+0x78], R2 ;  /* 0x00007802000075a7 */ /* 0x0044e400080011ff */
[----:B---3--:R-:W-:Y:S05]  /*a5b0*/  @!P0 NANOSLEEP.SYNCS 0x989680 ;  /* 0x009896800000895d */ /* 0x008fea0003900000 */
[----:B------:R-:W3:Y:S02]  /*a5c0*/  @!P0 SYNCS.PHASECHK.TRANS64 P0, [R0+URZ+0x78], R2 ;  /* 0x00007802000085a7 */ /* 0x000ee400080010ff */
[----:B---3--:R-:W-:Y:S05]  /*a5d0*/  @!P0 BRA `(.L_x_192) ;  /* 0xfffffffc00f08947 */ /* 0x008fea000383ffff */
[----:B------:R-:W-:Y:S05]  /*a5e0*/  BRA `(.L_x_69) ;  /* 0xffffff9800e87947 */ /* 0x000fea000383ffff */
.L_x_73:
[----:B------:R-:W-:Y:S07]  /*a5f0*/  MOV R0, UR7 ;  /* 0x0000000700007c02 */ /* 0x000fee0008000f00 */
.L_x_193:
[----:B-1----:R1:W2:Y:S02]  /*a600*/  SYNCS.PHASECHK.TRANS64.TRYWAIT P0, [R0+URZ+0x50], R32 ;  /* 0x00005020000075a7 */ /* 0x0022a400080011ff */
[----:B--2---:R-:W-:Y:S05]  /*a610*/  @!P0 NANOSLEEP.SYNCS 0x989680 ;  /* 0x009896800000895d */ /* 0x004fea0003900000 */
[----:B------:R-:W2:Y:S02]  /*a620*/  @!P0 SYNCS.PHASECHK.TRANS64 P0, [R0+URZ+0x50], R32 ;  /* 0x00005020000085a7 */ /* 0x000ea400080010ff */
[----:B--2---:R-:W-:Y:S05]  /*a630*/  @!P0 BRA `(.L_x_193) ;  /* 0xfffffffc00f08947 */ /* 0x004fea000383ffff */
[----:B------:R-:W-:Y:S05]  /*a640*/  BRA `(.L_x_194) ;  /* 0xffffff9c00647947 */ /* 0x000fea000383ffff */
.L_x_74:
[----:B------:R-:W-:Y:S07]  /*a650*/  MOV R0, UR7 ;  /* 0x0000000700007c02 */ /* 0x000fee0008000f00 */
.L_x_195:
[----:B-1----:R1:W2:Y:S02]  /*a660*/  SYNCS.PHASECHK.TRANS64.TRYWAIT P0, [R0+URZ+0x58], R32 ;  /* 0x00005820000075a7 */ /* 0x0022a400080011ff */
[----:B--2---:R-:W-:Y:S05]  /*a670*/  @!P0 NANOSLEEP.SYNCS 0x989680 ;  /* 0x009896800000895d */ /* 0x004fea0003900000 */
[----:B------:R-:W2:Y:S02]  /*a680*/  @!P0 SYNCS.PHASECHK.TRANS64 P0, [R0+URZ+0x58], R32 ;  /* 0x00005820000085a7 */ /* 0x000ea400080010ff */
[----:B--2---:R-:W-:Y:S05]  /*a690*/  @!P0 BRA `(.L_x_195) ;  /* 0xfffffffc00f08947 */ /* 0x004fea000383ffff */
[----:B------:R-:W-:Y:S05]  /*a6a0*/  BRA `(.L_x_196) ;  /* 0xffffff9c00a07947 */ /* 0x000fea000383ffff */
.L_x_75:
[----:B------:R-:W-:Y:S07]  /*a6b0*/  MOV R0, UR7 ;  /* 0x0000000700007c02 */ /* 0x000fee0008000f00 */
.L_x_197:
[----:B-1----:R1:W2:Y:S02]  /*a6c0*/  SYNCS.PHASECHK.TRANS64.TRYWAIT P0, [R0+URZ+0x60], R32 ;  /* 0x00006020000075a7 */ /* 0x0022a400080011ff */
[----:B--2---:R-:W-:Y:S05]  /*a6d0*/  @!P0 NANOSLEEP.SYNCS 0x989680 ;  /* 0x009896800000895d */ /* 0x004fea0003900000 */
[----:B------:R-:W2:Y:S02]  /*a6e0*/  @!P0 SYNCS.PHASECHK.TRANS64 P0, [R0+URZ+0x60], R32 ;  /* 0x00006020000085a7 */ /* 0x000ea400080010ff */
[----:B--2---:R-:W-:Y:S05]  /*a6f0*/  @!P0 BRA `(.L_x_197) ;  /* 0xfffffffc00f08947 */ /* 0x004fea000383ffff */
[----:B------:R-:W-:Y:S05]  /*a700*/  BRA `(.L_x_198) ;  /* 0xffffff9c00e07947 */ /* 0x000fea000383ffff */
.L_x_76:
[----:B------:R-:W-:Y:S07]  /*a710*/  MOV R0, UR7 ;  /* 0x0000000700007c02 */ /* 0x000fee0008000f00 */
.L_x_199:
[----:B-1----:R1:W2:Y:S02]  /*a720*/  SYNCS.PHASECHK.TRANS64.TRYWAIT P0, [R0+URZ+0x68], R32 ;  /* 0x00006820000075a7 */ /* 0x0022a400080011ff */
[----:B--2---:R-:W-:Y:S05]  /*a730*/  @!P0 NANOSLEEP.SYNCS 0x989680 ;  /* 0x009896800000895d */ /* 0x004fea0003900000 */
[----:B------:R-:W2:Y:S02]  /*a740*/  @!P0 SYNCS.PHASECHK.TRANS64 P0, [R0+URZ+0x68], R32 ;  /* 0x00006820000085a7 */ /* 0x000ea400080010ff */
[----:B--2---:R-:W-:Y:S05]  /*a750*/  @!P0 BRA `(.L_x_199) ;  /* 0xfffffffc00f08947 */ /* 0x004fea000383ffff */
[----:B------:R-:W-:Y:S05]  /*a760*/  BRA `(.L_x_200) ;  /* 0xffffffa000247947 */ /* 0x000fea000383ffff */
.L_x_77:
[----:B------:R-:W-:Y:S07]  /*a770*/  MOV R0, UR7 ;  /* 0x0000000700007c02 */ /* 0x000fee0008000f00 */
.L_x_201:
[----:B-1----:R1:W2:Y:S02]  /*a780*/  SYNCS.PHASECHK.TRANS64.TRYWAIT P0, [R0+URZ+0x50], R14 ;  /* 0x0000500e000075a7 */ /* 0x0022a400080011ff */
[----:B--2---:R-:W-:Y:S05]  /*a790*/  @!P0 NANOSLEEP.SYNCS 0x989680 ;  /* 0x009896800000895d */ /* 0x004fea0003900000 */
[----:B------:R-:W2:Y:S02]  /*a7a0*/  @!P0 SYNCS.PHASECHK.TRANS64 P0, [R0+URZ+0x50], R14 ;  /* 0x0000500e000085a7 */ /* 0x000ea400080010ff */
[----:B--2---:R-:W-:Y:S05]  /*a7b0*/  @!P0 BRA `(.L_x_201) ;  /* 0xfffffffc00f08947 */ /* 0x004fea000383ffff */
[----:B------:R-:W-:Y:S05]  /*a7c0*/  BRA `(.L_x_202) ;  /* 0xffffffa0006c7947 */ /* 0x000fea000383ffff */
.L_x_78:
[----:B------:R-:W-:Y:S07]  /*a7d0*/  MOV R0, UR7 ;  /* 0x0000000700007c02 */ /* 0x000fee0008000f00 */
.L_x_203:
[----:B-1----:R1:W2:Y:S02]  /*a7e0*/  SYNCS.PHASECHK.TRANS64.TRYWAIT P0, [R0+URZ+0x58], R14 ;  /* 0x0000580e000075a7 */ /* 0x0022a400080011ff */
[----:B--2---:R-:W-:Y:S05]  /*a7f0*/  @!P0 NANOSLEEP.SYNCS 0x989680 ;  /* 0x009896800000895d */ /* 0x004fea0003900000 */
[----:B------:R-:W2:Y:S02]  /*a800*/  @!P0 SYNCS.PHASECHK.TRANS64 P0, [R0+URZ+0x58], R14 ;  /* 0x0000580e000085a7 */ /* 0x000ea400080010ff */
[----:B--2---:R-:W-:Y:S05]  /*a810*/  @!P0 BRA `(.L_x_203) ;  /* 0xfffffffc00f08947 */ /* 0x004fea000383ffff */
[----:B------:R-:W-:Y:S05]  /*a820*/  BRA `(.L_x_204) ;  /* 0xffffffa000b07947 */ /* 0x000fea000383ffff */
.L_x_79:
[----:B------:R-:W-:Y:S07]  /*a830*/  MOV R0, UR7 ;  /* 0x0000000700007c02 */ /* 0x000fee0008000f00 */
.L_x_205:
[----:B-1----:R1:W2:Y:S02]  /*a840*/  SYNCS.PHASECHK.TRANS64.TRYWAIT P0, [R0+URZ+0x60], R14 ;  /* 0x0000600e000075a7 */ /* 0x0022a400080011ff */
[----:B--2---:R-:W-:Y:S05]  /*a850*/  @!P0 NANOSLEEP.SYNCS 0x989680 ;  /* 0x009896800000895d */ /* 0x004fea0003900000 */
[----:B------:R-:W2:Y:S02]  /*a860*/  @!P0 SYNCS.PHASECHK.TRANS64 P0, [R0+URZ+0x60], R14 ;  /* 0x0000600e000085a7 */ /* 0x000ea400080010ff */
[----:B--2---:R-:W-:Y:S05]  /*a870*/  @!P0 BRA `(.L_x_205) ;  /* 0xfffffffc00f08947 */ /* 0x004fea000383ffff */
[----:B------:R-:W-:Y:S05]  /*a880*/  BRA `(.L_x_206) ;  /* 0xffffffa000f47947 */ /* 0x000fea000383ffff */
.L_x_80:
[----:B------:R-:W-:Y:S07]  /*a890*/  MOV R0, UR7 ;  /* 0x0000000700007c02 */ /* 0x000fee0008000f00 */
.L_x_207:
[----:B-1----:R1:W2:Y:S02]  /*a8a0*/  SYNCS.PHASECHK.TRANS64.TRYWAIT P0, [R0+URZ+0x68], R14 ;  /* 0x0000680e000075a7 */ /* 0x0022a400080011ff */
[----:B--2---:R-:W-:Y:S05]  /*a8b0*/  @!P0 NANOSLEEP.SYNCS 0x989680 ;  /* 0x009896800000895d */ /* 0x004fea0003900000 */
[----:B------:R-:W2:Y:S02]  /*a8c0*/  @!P0 SYNCS.PHASECHK.TRANS64 P0, [R0+URZ+0x68], R14 ;  /* 0x0000680e000085a7 */ /* 0x000ea400080010ff */
[----:B--2---:R-:W-:Y:S05]  /*a8d0*/  @!P0 BRA `(.L_x_207) ;  /* 0xfffffffc00f08947 */ /* 0x004fea000383ffff */
[----:B------:R-:W-:Y:S05]  /*a8e0*/  BRA `(.L_x_208) ;  /* 0xffffffa400787947 */ /* 0x000fea000383ffff */
.L_x_82:
[----:B------:R-:W-:-:S07]  /*a8f0*/  MOV R0, UR7 ;  /* 0x0000000700007c02 */ /* 0x000fce0008000f00 */
.L_x_209:
[----:B-1----:R1:W3:Y:S02]  /*a900*/  SYNCS.PHASECHK.TRANS64.TRYWAIT P0, [R0+URZ+0x50], R32 ;  /* 0x00005020000075a7 */ /* 0x0022e400080011ff */
[----:B---3--:R-:W-:Y:S05]  /*a910*/  @!P0 NANOSLEEP.SYNCS 0x989680 ;  /* 0x009896800000895d */ /* 0x008fea0003900000 */
[----:B------:R-:W3:Y:S02]  /*a920*/  @!P0 SYNCS.PHASECHK.TRANS64 P0, [R0+URZ+0x50], R32 ;  /* 0x00005020000085a7 */ /* 0x000ee400080010ff */
[----:B---3--:R-:W-:Y:S05]  /*a930*/  @!P0 BRA `(.L_x_209) ;  /* 0xfffffffc00f08947 */ /* 0x008fea000383ffff */
[----:B------:R-:W-:Y:S05]  /*a940*/  BRA `(.L_x_210) ;  /* 0xffffffa400e07947 */ /* 0x000fea000383ffff */
.L_x_83:
[----:B-1----:R-:W-:-:S07]  /*a950*/  MOV R0, UR7 ;  /* 0x0000000700007c02 */ /* 0x002fce0008000f00 */
.L_x_211:
[----:B-1----:R1:W3:Y:S02]  /*a960*/  SYNCS.PHASECHK.TRANS64.TRYWAIT P0, [R0+URZ+0x58], R32 ;  /* 0x00005820000075a7 */ /* 0x0022e400080011ff */
[----:B---3--:R-:W-:Y:S05]  /*a970*/  @!P0 NANOSLEEP.SYNCS 0x989680 ;  /* 0x009896800000895d */ /* 0x008fea0003900000 */
[----:B------:R-:W3:Y:S02]  /*a980*/  @!P0 SYNCS.PHASECHK.TRANS64 P0, [R0+URZ+0x58], R32 ;  /* 0x00005820000085a7 */ /* 0x000ee400080010ff */
[----:B---3--:R-:W-:Y:S05]  /*a990*/  @!P0 BRA `(.L_x_211) ;  /* 0xfffffffc00f08947 */ /* 0x008fea000383ffff */
[----:B------:R-:W-:Y:S05]  /*a9a0*/  BRA `(.L_x_212) ;  /* 0xffffffa400d07947 */ /* 0x000fea000383ffff */
.L_x_84:
[----:B------:R-:W-:-:S07]  /*a9b0*/  MOV R2, UR7 ;  /* 0x0000000700027c02 */ /* 0x000fce0008000f00 */
.L_x_213:
[----:B-1----:R1:W3:Y:S02]  /*a9c0*/  SYNCS.PHASECHK.TRANS64.TRYWAIT P0, [R2+URZ+0x60], R32 ;  /* 0x00006020020075a7 */ /* 0x0022e400080011ff */
[----:B---3--:R-:W-:Y:S05]  /*a9d0*/  @!P0 NANOSLEEP.SYNCS 0x989680 ;  /* 0x009896800000895d */ /* 0x008fea0003900000 */
[----:B------:R-:W3:Y:S02]  /*a9e0*/  @!P0 SYNCS.PHASECHK.TRANS64 P0, [R2+URZ+0x60], R32 ;  /* 0x00006020020085a7 */ /* 0x000ee400080010ff */
[----:B---3--:R-:W-:Y:S05]  /*a9f0*/  @!P0 BRA `(.L_x_213) ;  /* 0xfffffffc00f08947 */ /* 0x008fea000383ffff */
[----:B------:R-:W-:Y:S05]  /*aa00*/  BRA `(.L_x_214) ;  /* 0xffffffa400c47947 */ /* 0x000fea000383ffff */
.L_x_86:
[----:B--2---:R2:W4:Y:S02]  /*aa10*/  SYNCS.PHASECHK.TRANS64.TRYWAIT P0, [R0+URZ+0x80], R2 ;  /* 0x00008002000075a7 */ /* 0x00452400080011ff */
[----:B----4-:R-:W-:Y:S05]  /*aa20*/  @!P0 NANOSLEEP.SYNCS 0x989680 ;  /* 0x009896800000895d */ /* 0x010fea0003900000 */
[----:B------:R-:W4:Y:S02]  /*aa30*/  @!P0 SYNCS.PHASECHK.TRANS64 P0, [R0+URZ+0x80], R2 ;  /* 0x00008002000085a7 */ /* 0x000f2400080010ff */
[----:B----4-:R-:W-:Y:S05]  /*aa40*/  @!P0 BRA `(.L_x_86) ;  /* 0xfffffffc00f08947 */ /* 0x010fea000383ffff */
[----:B------:R-:W-:Y:S05]  /*aa50*/  BRA `(.L_x_215) ;  /* 0xffffffa800887947 */ /* 0x000fea000383ffff */
.L_x_97:
[----:B-1----:R-:W-:Y:S04]  /*aa60*/  MOV R2, UR48 ;  /* 0x0000003000027c02 */ /* 0x002fe80008000f00 */
[----:B------:R1:W3:Y:S03]  /*aa70*/  SYNCS.PHASECHK.TRANS64.TRYWAIT P1, [R2+URZ+0x30], R3 ;  /* 0x00003003020075a7 */ /* 0x0002e600080211ff */
[----:B---3--:R-:W-:Y:S05]  /*aa80*/  @!P1 NANOSLEEP.SYNCS 0x989680 ;  /* 0x009896800000995d */ /* 0x008fea0003900000 */
[----:B------:R-:W3:Y:S02]  /*aa90*/  @!P1 SYNCS.PHASECHK.TRANS64 P1, [R2+URZ+0x30], R3 ;  /* 0x00003003020095a7 */ /* 0x000ee400080210ff */
[----:B---3--:R-:W-:Y:S05]  /*aaa0*/  @!P1 BRA `(.L_x_97) ;  /* 0xfffffffc00ec9947 */ /* 0x008fea000383ffff */
[----:B------:R-:W-:Y:S05]  /*aab0*/  BRA `(.L_x_96) ;  /* 0xffffffb400907947 */ /* 0x000fea000383ffff */
.L_x_99:
[----:B-1----:R1:W4:Y:S02]  /*aac0*/  SYNCS.PHASECHK.TRANS64.TRYWAIT P0, [R83+URZ+0xa0], R0 ;  /* 0x0000a000530075a7 */ /* 0x00232400080011ff */
[----:B----4-:R-:W-:Y:S05]  /*aad0*/  @!P0 NANOSLEEP.SYNCS 0x989680 ;  /* 0x009896800000895d */ /* 0x010fea0003900000 */
[----:B------:R-:W4:Y:S02]  /*aae0*/  @!P0 SYNCS.PHASECHK.TRANS64 P0, [R83+URZ+0xa0], R0 ;  /* 0x0000a000530085a7 */ /* 0x000f2400080010ff */
[----:B----4-:R-:W-:Y:S05]  /*aaf0*/  @!P0 BRA `(.L_x_99) ;  /* 0xfffffffc00f08947 */ /* 0x010fea000383ffff */
[----:B------:R-:W-:Y:S05]  /*ab00*/  BRA `(.L_x_98) ;  /* 0xffffffb400b87947 */ /* 0x000fea000383ffff */
.L_x_108:
[----:B-1----:R1:W2:Y:S02]  /*ab10*/  SYNCS.PHASECHK.TRANS64.TRYWAIT P0, [R2+URZ+0x30], R0 ;  /* 0x00003000020075a7 */ /* 0x0022a400080011ff */
[----:B--2---:R-:W-:Y:S05]  /*ab20*/  @!P0 NANOSLEEP.SYNCS 0x989680 ;  /* 0x009896800000895d */ /* 0x004fea0003900000 */
[----:B------:R-:W2:Y:S02]  /*ab30*/  @!P0 SYNCS.PHASECHK.TRANS64 P0, [R2+URZ+0x30], R0 ;  /* 0x00003000020085a7 */ /* 0x000ea400080010ff */
[----:B--2---:R-:W-:Y:S05]  /*ab40*/  @!P0 BRA `(.L_x_108) ;  /* 0xfffffffc00f08947 */ /* 0x004fea000383ffff */
[----:B------:R-:W-:Y:S05]  /*ab50*/  BRA `(.L_x_107) ;  /* 0xffffffbc00547947 */ /* 0x000fea000383ffff */
.L_x_116:
[----:B-1----:R1:W2:Y:S02]  /*ab60*/  SYNCS.PHASECHK.TRANS64.TRYWAIT P0, [R0+URZ+0x30], R6 ;  /* 0x00003006000075a7 */ /* 0x0022a400080011ff */
[----:B--2---:R-:W-:Y:S05]  /*ab70*/  @!P0 NANOSLEEP.SYNCS 0x989680 ;  /* 0x009896800000895d */ /* 0x004fea0003900000 */
[----:B------:R-:W2:Y:S02]  /*ab80*/  @!P0 SYNCS.PHASECHK.TRANS64 P0, [R0+URZ+0x30], R6 ;  /* 0x00003006000085a7 */ /* 0x000ea400080010ff */
[----:B--2---:R-:W-:Y:S05]  /*ab90*/  @!P0 BRA `(.L_x_116) ;  /* 0xfffffffc00f08947 */ /* 0x004fea000383ffff */
[----:B------:R-:W-:Y:S05]  /*aba0*/  BRA `(.L_x_115) ;  /* 0xffffffc400147947 */ /* 0x000fea000383ffff */
.L_x_124:
[----:B-1----:R1:W2:Y:S02]  /*abb0*/  SYNCS.PHASECHK.TRANS64.TRYWAIT P0, [R0+URZ+0x30], R6 ;  /* 0x00003006000075a7 */ /* 0x0022a400080011ff */
[----:B--2---:R-:W-:Y:S05]  /*abc0*/  @!P0 NANOSLEEP.SYNCS 0x989680 ;  /* 0x009896800000895d */ /* 0x004fea0003900000 */
[----:B------:R-:W2:Y:S02]  /*abd0*/  @!P0 SYNCS.PHASECHK.TRANS64 P0, [R0+URZ+0x30], R6 ;  /* 0x00003006000085a7 */ /* 0x000ea400080010ff */
[----:B--2---:R-:W-:Y:S05]  /*abe0*/  @!P0 BRA `(.L_x_124) ;  /* 0xfffffffc00f08947 */ /* 0x004fea000383ffff */
[----:B------:R-:W-:Y:S05]  /*abf0*/  BRA `(.L_x_123) ;  /* 0xffffffc800d87947 */ /* 0x000fea000383ffff */
.L_x_132:
[----:B-1----:R1:W2:Y:S02]  /*ac00*/  SYNCS.PHASECHK.TRANS64.TRYWAIT P0, [R0+URZ+0x30], R6 ;  /* 0x00003006000075a7 */ /* 0x0022a400080011ff */
[----:B--2---:R-:W-:Y:S05]  /*ac10*/  @!P0 NANOSLEEP.SYNCS 0x989680 ;  /* 0x009896800000895d */ /* 0x004fea0003900000 */
[----:B------:R-:W2:Y:S02]  /*ac20*/  @!P0 SYNCS.PHASECHK.TRANS64 P0, [R0+URZ+0x30], R6 ;  /* 0x00003006000085a7 */ /* 0x000ea400080010ff */
[----:B--2---:R-:W-:Y:S05]  /*ac30*/  @!P0 BRA `(.L_x_132) ;  /* 0xfffffffc00f08947 */ /* 0x004fea000383ffff */
[----:B------:R-:W-:Y:S05]  /*ac40*/  BRA `(.L_x_131) ;  /* 0xffffffd000a87947 */ /* 0x000fea000383ffff */
.L_x_140:
[----:B-1----:R1:W2:Y:S02]  /*ac50*/  SYNCS.PHASECHK.TRANS64.TRYWAIT P0, [R0+URZ+0x30], R6 ;  /* 0x00003006000075a7 */ /* 0x0022a400080011ff */
[----:B--2---:R-:W-:Y:S05]  /*ac60*/  @!P0 NANOSLEEP.SYNCS 0x989680 ;  /* 0x009896800000895d */ /* 0x004fea0003900000 */
[----:B------:R-:W2:Y:S02]  /*ac70*/  @!P0 SYNCS.PHASECHK.TRANS64 P0, [R0+URZ+0x30], R6 ;  /* 0x00003006000085a7 */ /* 0x000ea400080010ff */
[----:B--2---:R-:W-:Y:S05]  /*ac80*/  @!P0 BRA `(.L_x_140) ;  /* 0xfffffffc00f08947 */ /* 0x004fea000383ffff */
[----:B------:R-:W-:Y:S05]  /*ac90*/  BRA `(.L_x_139) ;  /* 0xffffffd800887947 */ /* 0x000fea000383ffff */
.L_x_148:
[----:B-1----:R1:W2:Y:S02]  /*aca0*/  SYNCS.PHASECHK.TRANS64.TRYWAIT P0, [R0+URZ+0x30], R6 ;  /* 0x00003006000075a7 */ /* 0x0022a400080011ff */
[----:B--2---:R-:W-:Y:S05]  /*acb0*/  @!P0 NANOSLEEP.SYNCS 0x989680 ;  /* 0x009896800000895d */ /* 0x004fea0003900000 */
[----:B------:R-:W2:Y:S02]  /*acc0*/  @!P0 SYNCS.PHASECHK.TRANS64 P0, [R0+URZ+0x30], R6 ;  /* 0x00003006000085a7 */ /* 0x000ea400080010ff */
[----:B--2---:R-:W-:Y:S05]  /*acd0*/  @!P0 BRA `(.L_x_148) ;  /* 0xfffffffc00f08947 */ /* 0x004fea000383ffff */
[----:B------:R-:W-:Y:S05]  /*ace0*/  BRA `(.L_x_147) ;  /* 0xffffffe0005c7947 */ /* 0x000fea000383ffff */
.L_x_156:
[----:B-1----:R1:W2:Y:S02]  /*acf0*/  SYNCS.PHASECHK.TRANS64.TRYWAIT P0, [R0+URZ+0x30], R87 ;  /* 0x00003057000075a7 */ /* 0x0022a400080011ff */
[----:B--2---:R-:W-:Y:S05]  /*ad00*/  @!P0 NANOSLEEP.SYNCS 0x989680 ;  /* 0x009896800000895d */ /* 0x004fea0003900000 */
[----:B------:R-:W2:Y:S02]  /*ad10*/  @!P0 SYNCS.PHASECHK.TRANS64 P0, [R0+URZ+0x30], R87 ;  /* 0x00003057000085a7 */ /* 0x000ea400080010ff */
[----:B--2---:R-:W-:Y:S05]  /*ad20*/  @!P0 BRA `(.L_x_156) ;  /* 0xfffffffc00f08947 */ /* 0x004fea000383ffff */
[----:B------:R-:W-:Y:S05]  /*ad30*/  BRA `(.L_x_155) ;  /* 0xffffffe800307947 */ /* 0x000fea000383ffff */
        .weak           $__internal_0_$__cuda_sm10x_tcgen05_guardrail_trap_col_being_dealloced_not_returned_by_alloc
        .type           $__internal_0_$__cuda_sm10x_tcgen05_guardrail_trap_col_being_dealloced_not_returned_by_alloc,@function
        .size           $__internal_0_$__cuda_sm10x_tcgen05_guardrail_trap_col_being_dealloced_not_returned_by_alloc,($__internal_1_$__cuda_sm10x_tcgen05_guardrail_trap_phase_invalid_during_alloc - $__internal_0_$__cuda_sm10x_tcgen05_guardrail_trap_col_being_dealloced_not_returned_by_alloc)
$__internal_0_$__cuda_sm10x_tcgen05_guardrail_trap_col_being_dealloced_not_returned_by_alloc:
[----:B------:R-:W-:Y:S05]  /*ad40*/  BPT.TRAP 0x1 ;  /* 0x000000040000795c */ /* 0x000fea0000300000 */
[----:B------:R-:W-:-:S04]  /*ad50*/  HFMA2 R3, -RZ, RZ, 0, 0 ;  /* 0x00000000ff037431 */ /* 0x000fc800000001ff */
[----:B------:R-:W-:Y:S05]  /*ad60*/  RET.REL.NODEC R2 `(_ZN7cutlass13device_kernelINS_4gemm6kernel13GemmUniversalIN4cute5tupleIJiiiiEEENS1_10collective13CollectiveMmaINS1_35MainloopSm100TmaUmmaWarpSpecializedILi3ELi2ELi4ENS5_IJNS4_1CILi1EEESB_SB_EEEEENS5_IJNSA_ILi128EEESE_NSA_ILi64EEEEEEfNS5_IJlSB_lEEEfSH_NS4_8TiledMMAINS4_8MMA_AtomIJNS4_17SM100_MMA_TF32_SSINS_10tfloat32_tESL_fLi128ELi128ELNS4_4UMMA5MajorE0ELSN_0ELNSM_7ScaleInE0ELSO_0EEEEEENS4_6LayoutISC_NS5_IJNSA_ILi0EEESS_SS_EEEEENS5_IJNS4_10UnderscoreESV_SV_EEEEENS4_13SM90_TMA_LOADENS4_14ComposedLayoutINS4_7SwizzleILi3ELi4ELi3EEENS4_18smem_ptr_flag_bitsILi32EEENSR_INS5_IJNSA_ILi8EEENSA_ILi32EEEEEENS5_IJS15_SB_EEEEEEEvNS4_8identityESY_S19_vS1A_EENS_8epilogue10collective18CollectiveEpilogueINS1C_23Sm100TmaWarpSpecializedILi4ELi2ELi16ELb1ELb0EEEJSG_NS5_IJNSR_ISE_SB_EENSR_INSA_ILi16EEESB_EEEEEfSH_fSH_NS1C_6fusion15FusionCallbacksIS1G_NS1L_17LinearCombinationIffffLNS_15FloatRoundStyleE2EEESG_S1K_JEEENS4_5SM1004TMEM4LOAD26SM100_TMEM_LOAD_32dp32b16xESY_NSZ_INS10_ILi2ELi4ELi3EEES13_NSR_INS5_IJS14_S1I_EEENS5_IJS1I_SB_EEEEEEENS4_39AutoVectorizingCopyWithAssumedAlignmentILi128EEENS4_14SM90_TMA_STOREES1Z_S21_S21_EEEvvEEEEvNT_6ParamsE) ;  /* 0xffffff5002a47950 */ /* 0x000fea0003c3ffff */
        .weak           $__internal_1_$__cuda_sm10x_tcgen05_guardrail_trap_phase_invalid_during_alloc
        .type           $__internal_1_$__cuda_sm10x_tcgen05_guardrail_trap_phase_invalid_during_alloc,@function
        .size           $__internal_1_$__cuda_sm10x_tcgen05_guardrail_trap_phase_invalid_during_alloc,($__internal_2_$__cuda_sm10x_tcgen05_guardrail_trap_unallocated_columns_being_dealloced - $__internal_1_$__cuda_sm10x_tcgen05_guardrail_trap_phase_invalid_during_alloc)
$__internal_1_$__cuda_sm10x_tcgen05_guardrail_trap_phase_invalid_during_alloc:
[----:B------:R-:W-:Y:S05]  /*ad70*/  BPT.TRAP 0x1 ;  /* 0x000000040000795c */ /* 0x000fea0000300000 */
[----:B------:R-:W-:-:S04]  /*ad80*/  MOV R3, 0x0 ;  /* 0x0000000000037802 */ /* 0x000fc80000000f00 */
[----:B------:R-:W-:Y:S05]  /*ad90*/  RET.REL.NODEC R2 `(_ZN7cutlass13device_kernelINS_4gemm6kernel13GemmUniversalIN4cute5tupleIJiiiiEEENS1_10collective13CollectiveMmaINS1_35MainloopSm100TmaUmmaWarpSpecializedILi3ELi2ELi4ENS5_IJNS4_1CILi1EEESB_SB_EEEEENS5_IJNSA_ILi128EEESE_NSA_ILi64EEEEEEfNS5_IJlSB_lEEEfSH_NS4_8TiledMMAINS4_8MMA_AtomIJNS4_17SM100_MMA_TF32_SSINS_10tfloat32_tESL_fLi128ELi128ELNS4_4UMMA5MajorE0ELSN_0ELNSM_7ScaleInE0ELSO_0EEEEEENS4_6LayoutISC_NS5_IJNSA_ILi0EEESS_SS_EEEEENS5_IJNS4_10UnderscoreESV_SV_EEEEENS4_13SM90_TMA_LOADENS4_14ComposedLayoutINS4_7SwizzleILi3ELi4ELi3EEENS4_18smem_ptr_flag_bitsILi32EEENSR_INS5_IJNSA_ILi8EEENSA_ILi32EEEEEENS5_IJS15_SB_EEEEEEEvNS4_8identityESY_S19_vS1A_EENS_8epilogue10collective18CollectiveEpilogueINS1C_23Sm100TmaWarpSpecializedILi4ELi2ELi16ELb1ELb0EEEJSG_NS5_IJNSR_ISE_SB_EENSR_INSA_ILi16EEESB_EEEEEfSH_fSH_NS1C_6fusion15FusionCallbacksIS1G_NS1L_17LinearCombinationIffffLNS_15FloatRoundStyleE2EEESG_S1K_JEEENS4_5SM1004TMEM4LOAD26SM100_TMEM_LOAD_32dp32b16xESY_NSZ_INS10_ILi2ELi4ELi3EEES13_NSR_INS5_IJS14_S1I_EEENS5_IJS1I_SB_EEEEEEENS4_39AutoVectorizingCopyWithAssumedAlignmentILi128EEENS4_14SM90_TMA_STOREES1Z_S21_S21_EEEvvEEEEvNT_6ParamsE) ;  /* 0xffffff5002987950 */ /* 0x000fea0003c3ffff */
        .weak           $__internal_2_$__cuda_sm10x_tcgen05_guardrail_trap_unallocated_columns_being_dealloced
        .type           $__internal_2_$__cuda_sm10x_tcgen05_guardrail_trap_unallocated_columns_being_dealloced,@function
        .size           $__internal_2_$__cuda_sm10x_tcgen05_guardrail_trap_unallocated_columns_being_dealloced,(.L_x_217 - $__internal_2_$__cuda_sm10x_tcgen05_guardrail_trap_unallocated_columns_being_dealloced)
$__internal_2_$__cuda_sm10x_tcgen05_guardrail_trap_unallocated_columns_being_dealloced:
[----:B------:R-:W-:Y:S05]  /*ada0*/  BPT.TRAP 0x1 ;  /* 0x000000040000795c */ /* 0x000fea0000300000 */
[----:B------:R-:W-:-:S04]  /*adb0*/  HFMA2 R3, -RZ, RZ, 0, 0 ;  /* 0x00000000ff037431 */ /* 0x000fc800000001ff */
[----:B------:R-:W-:Y:S05]  /*adc0*/  RET.REL.NODEC R2 `(_ZN7cutlass13device_kernelINS_4gemm6kernel13GemmUniversalIN4cute5tupleIJiiiiEEENS1_10collective13CollectiveMmaINS1_35MainloopSm100TmaUmmaWarpSpecializedILi3ELi2ELi4ENS5_IJNS4_1CILi1EEESB_SB_EEEEENS5_IJNSA_ILi128EEESE_NSA_ILi64EEEEEEfNS5_IJlSB_lEEEfSH_NS4_8TiledMMAINS4_8MMA_AtomIJNS4_17SM100_MMA_TF32_SSINS_10tfloat32_tESL_fLi128ELi128ELNS4_4UMMA5MajorE0ELSN_0ELNSM_7ScaleInE0ELSO_0EEEEEENS4_6LayoutISC_NS5_IJNSA_ILi0EEESS_SS_EEEEENS5_IJNS4_10UnderscoreESV_SV_EEEEENS4_13SM90_TMA_LOADENS4_14ComposedLayoutINS4_7SwizzleILi3ELi4ELi3EEENS4_18smem_ptr_flag_bitsILi32EEENSR_INS5_IJNSA_ILi8EEENSA_ILi32EEEEEENS5_IJS15_SB_EEEEEEEvNS4_8identityESY_S19_vS1A_EENS_8epilogue10collective18CollectiveEpilogueINS1C_23Sm100TmaWarpSpecializedILi4ELi2ELi16ELb1ELb0EEEJSG_NS5_IJNSR_ISE_SB_EENSR_INSA_ILi16EEESB_EEEEEfSH_fSH_NS1C_6fusion15FusionCallbacksIS1G_NS1L_17LinearCombinationIffffLNS_15FloatRoundStyleE2EEESG_S1K_JEEENS4_5SM1004TMEM4LOAD26SM100_TMEM_LOAD_32dp32b16xESY_NSZ_INS10_ILi2ELi4ELi3EEES13_NSR_INS5_IJS14_S1I_EEENS5_IJS1I_SB_EEEEEEENS4_39AutoVectorizingCopyWithAssumedAlignmentILi128EEENS4_14SM90_TMA_STOREES1Z_S21_S21_EEEvvEEEEvNT_6ParamsE) ;  /* 0xffffff50028c7950 */ /* 0x000fea0003c3ffff */
.L_x_216:
[----:B------:R-:W-:-:S00]  /*add0*/  BRA `(.L_x_216) ;  /* 0xfffffffc00fc7947 */ /* 0x000fc0000383ffff */
[----:B------:R-:W-:-:S00]  /*ade0*/  NOP ;  /* 0x0000000000007918 */ /* 0x000fc00000000000 */
        /* <DEDUP_REMOVED lines=9> */
.L_x_217:


//--------------------- .nv.global.init           --------------------------
	.section	.nv.global.init,"aw",@progbits
.nv.global.init:
	.type		$str$27,@object
	.size		$str$27,($str$28 - $str$27)
$str$27:
        /*0000*/ 	.byte	0x28, 0x61, 0x64, 0x64, 0x72, 0x65, 0x73, 0x73, 0x20, 0x26, 0x20, 0x6d, 0x61, 0x73, 0x6b, 0x29
        /*0010*/ 	.byte	0x20, 0x3d, 0x3d, 0x20, 0x30, 0x00
	.type		$str$28,@object
	.size		$str$28,($str$26 - $str$28)
$str$28:
        /*0016*/ 	.byte	0x2f, 0x74, 0x6d, 0x70, 0x2f, 0x63, 0x75, 0x74, 0x6c, 0x61, 0x73, 0x73, 0x5f, 0x73, 0x77, 0x65
        /*0026*/ 	.byte	0x65, 0x70, 0x5f, 0x73, 0x72, 0x63, 0x2f, 0x69, 0x6e, 0x63, 0x6c, 0x75, 0x64, 0x65, 0x2f, 0x63
        /*0036*/ 	.byte	0x75, 0x74, 0x65, 0x2f, 0x70, 0x6f, 0x69, 0x6e, 0x74, 0x65, 0x72, 0x5f, 0x66, 0x6c, 0x61, 0x67
        /*0046*/ 	.byte	0x67, 0x65, 0x64, 0x2e, 0x68, 0x70, 0x70, 0x00
	.type		$str$26,@object
	.size		$str$26,($str$25 - $str$26)
$str$26:
        /*004e*/ 	.byte	0x2f, 0x74, 0x6d, 0x70, 0x2f, 0x63, 0x75, 0x74, 0x6c, 0x61, 0x73, 0x73, 0x5f, 0x73, 0x77, 0x65
        /*005e*/ 	.byte	0x65, 0x70, 0x5f, 0x73, 0x72, 0x63, 0x2f, 0x69, 0x6e, 0x63, 0x6c, 0x75, 0x64, 0x65, 0x2f, 0x63
        /*006e*/ 	.byte	0x75, 0x74, 0x65, 0x2f, 0x61, 0x74, 0x6f, 0x6d, 0x2f, 0x63, 0x6f, 0x70, 0x79, 0x5f, 0x74, 0x72
        /*007e*/ 	.byte	0x61, 0x69, 0x74, 0x73, 0x5f, 0x73, 0x6d, 0x31, 0x30, 0x30, 0x2e, 0x68, 0x70, 0x70, 0x00
	.type		$str$25,@object
	.size		$str$25,(__unnamed_1 - $str$25)
$str$25:
        /*008d*/ 	.byte	0x28, 0x28, 0x75, 0x69, 0x6e, 0x74, 0x33, 0x32, 0x5f, 0x74, 0x28, 0x74, 0x68, 0x72, 0x65, 0x61
        /*009d*/ 	.byte	0x64, 0x49, 0x64, 0x78, 0x2e, 0x78, 0x29, 0x20, 0x2f, 0x20, 0x33, 0x32, 0x29, 0x20, 0x25, 0x20
        /*00ad*/ 	.byte	0x34, 0x29, 0x20, 0x3d, 0x3d, 0x20, 0x28, 0x28, 0x28, 0x74, 0x6d, 0x65, 0x6d, 0x5f, 0x61, 0x64
        /*00bd*/ 	.byte	0x64, 0x72, 0x20, 0x3e, 0x3e, 0x20, 0x31, 0x36, 0x29, 0x20, 0x2f, 0x20, 0x33, 0x32, 0x29, 0x20
        /*00cd*/ 	.byte	0x25, 0x20, 0x34, 0x29, 0x00
	.type		__unnamed_1,@object
	.size		__unnamed_1,(__unnamed_2 - __unnamed_1)
__unnamed_1:
        /*00d2*/ 	.byte	0x61, 0x75, 0x74, 0x6f, 0x20, 0x63, 0x75, 0x74, 0x65, 0x3a, 0x3a, 0x61, 0x73, 0x5f, 0x70, 0x6f
        /* <DEDUP_REMOVED lines=23> */
        /*0252*/ 	.byte	0x43, 0x3c, 0x32, 0x30, 0x34, 0x38, 0x3e, 0x3e, 0x3e, 0x3e, 0x5d, 0x00
	.type		__unnamed_2,@object
	.size		__unnamed_2,(.L_2 - __unnamed_2)
__unnamed_2:
        /* <DEDUP_REMOVED lines=42> */
        /*04fe*/ 	.byte	0x3e, 0x5d, 0x00
.L_2:


//--------------------- .nv.shared._ZN7cutlass13device_kernelINS_4gemm6kernel13GemmUniversalIN4cute5tupleIJiiiiEEENS1_10collective13CollectiveMmaINS1_35MainloopSm100TmaUmmaWarpSpecializedILi3ELi2ELi4ENS5_IJNS4_1CILi1EEESB_SB_EEEEENS5_IJNSA_ILi128EEESE_NSA_ILi64EEEEEEfNS5_IJlSB_lEEEfSH_NS4_8TiledMMAINS4_8MMA_AtomIJNS4_17SM100_MMA_TF32_SSINS_10tfloat32_tESL_fLi128ELi128ELNS4_4UMMA5MajorE0ELSN_0ELNSM_7ScaleInE0ELSO_0EEEEEENS4_6LayoutISC_NS5_IJNSA_ILi0EEESS_SS_EEEEENS5_IJNS4_10UnderscoreESV_SV_EEEEENS4_13SM90_TMA_LOADENS4_14ComposedLayoutINS4_7SwizzleILi3ELi4ELi3EEENS4_18smem_ptr_flag_bitsILi32EEENSR_INS5_IJNSA_ILi8EEENSA_ILi32EEEEEENS5_IJS15_SB_EEEEEEEvNS4_8identityESY_S19_vS1A_EENS_8epilogue10collective18CollectiveEpilogueINS1C_23Sm100TmaWarpSpecializedILi4ELi2ELi16ELb1ELb0EEEJSG_NS5_IJNSR_ISE_SB_EENSR_INSA_ILi16EEESB_EEEEEfSH_fSH_NS1C_6fusion15FusionCallbacksIS1G_NS1L_17LinearCombinationIffffLNS_15FloatRoundStyleE2EEESG_S1K_JEEENS4_5SM1004TMEM4LOAD26SM100_TMEM_LOAD_32dp32b16xESY_NSZ_INS10_ILi2ELi4ELi3EEES13_NSR_INS5_IJS14_S1I_EEENS5_IJS1I_SB_EEEEEEENS4_39AutoVectorizingCopyWithAssumedAlignmentILi128EEENS4_14SM90_TMA_STOREES1Z_S21_S21_EEEvvEEEEvNT_6ParamsE --------------------------
	.section	.nv.shared._ZN7cutlass13device_kernelINS_4gemm6kernel13GemmUniversalIN4cute5tupleIJiiiiEEENS1_10collective13CollectiveMmaINS1_35MainloopSm100TmaUmmaWarpSpecializedILi3ELi2ELi4ENS5_IJNS4_1CILi1EEESB_SB_EEEEENS5_IJNSA_ILi128EEESE_NSA_ILi64EEEEEEfNS5_IJlSB_lEEEfSH_NS4_8TiledMMAINS4_8MMA_AtomIJNS4_17SM100_MMA_TF32_SSINS_10tfloat32_tESL_fLi128ELi128ELNS4_4UMMA5MajorE0ELSN_0ELNSM_7ScaleInE0ELSO_0EEEEEENS4_6LayoutISC_NS5_IJNSA_ILi0EEESS_SS_EEEEENS5_IJNS4_10UnderscoreESV_SV_EEEEENS4_13SM90_TMA_LOADENS4_14ComposedLayoutINS4_7SwizzleILi3ELi4ELi3EEENS4_18smem_ptr_flag_bitsILi32EEENSR_INS5_IJNSA_ILi8EEENSA_ILi32EEEEEENS5_IJS15_SB_EEEEEEEvNS4_8identityESY_S19_vS1A_EENS_8epilogue10collective18CollectiveEpilogueINS1C_23Sm100TmaWarpSpecializedILi4ELi2ELi16ELb1ELb0EEEJSG_NS5_IJNSR_ISE_SB_EENSR_INSA_ILi16EEESB_EEEEEfSH_fSH_NS1C_6fusion15FusionCallbacksIS1G_NS1L_17LinearCombinationIffffLNS_15FloatRoundStyleE2EEESG_S1K_JEEENS4_5SM1004TMEM4LOAD26SM100_TMEM_LOAD_32dp32b16xESY_NSZ_INS10_ILi2ELi4ELi3EEES13_NSR_INS5_IJS14_S1I_EEENS5_IJS1I_SB_EEEEEEENS4_39AutoVectorizingCopyWithAssumedAlignmentILi128EEENS4_14SM90_TMA_STOREES1Z_S21_S21_EEEvvEEEEvNT_6ParamsE,"aw",@nobits
	.sectionflags	@""
	.align	16
	.zero		1024


//--------------------- .nv.shared.reserved.0     --------------------------
	.section	.nv.shared.reserved.0,"aw",@nobits
	.weak		__nv_reservedSMEM_offset_0_alias
	.size		__nv_reservedSMEM_offset_0_alias, 0, 64
	.other		__nv_reservedSMEM_offset_0_alias,@"STO_CUDA_RESERVED_SHARED STV_DEFAULT"
__nv_reservedSMEM_offset_0_alias:
	.zero		0
.nv.shared.reserved.0:
	.zero		64
	.weak		__nv_reservedSMEM_tcgen05_partition
	.type		__nv_reservedSMEM_tcgen05_partition,@object
	.size		__nv_reservedSMEM_tcgen05_partition,(.L_0 - __nv_reservedSMEM_tcgen05_partition)
__nv_reservedSMEM_tcgen05_partition:
	.zero		32
.L_0:


//--------------------- .nv.global                --------------------------
	.section	.nv.global,"aw",@nobits
.nv.global:
	.type		_ZN40_INTERNAL_bfcd0f85_4_k_cu_12c888a8_366534cute1_E,@object
	.size		_ZN40_INTERNAL_bfcd0f85_4_k_cu_12c888a8_366534cute1_E,(_ZN40_INTERNAL_bfcd0f85_4_k_cu_12c888a8_366534cuda3std3__45__cpo6cbeginE - _ZN40_INTERNAL_bfcd0f85_4_k_cu_12c888a8_366534cute1_E)
_ZN40_INTERNAL_bfcd0f85_4_k_cu_12c888a8_366534cute1_E:
	.zero		1
	.type		_ZN40_INTERNAL_bfcd0f85_4_k_cu_12c888a8_366534cuda3std3__45__cpo6cbeginE,@object
	.size		_ZN40_INTERNAL_bfcd0f85_4_k_cu_12c888a8_366534cuda3std3__45__cpo6cbeginE,(_ZN40_INTERNAL_bfcd0f85_4_k_cu_12c888a8_366534cuda3std3__48in_placeE - _ZN40_INTERNAL_bfcd0f85_4_k_cu_12c888a8_366534cuda3std3__45__cpo6cbeginE)
_ZN40_INTERNAL_bfcd0f85_4_k_cu_12c888a8_366534cuda3std3__45__cpo6cbeginE:
	.zero		1
	.type		_ZN40_INTERNAL_bfcd0f85_4_k_cu_12c888a8_366534cuda3std3__48in_placeE,@object
	.size		_ZN40_INTERNAL_bfcd0f85_4_k_cu_12c888a8_366534cuda3std3__48in_placeE,(_ZN40_INTERNAL_bfcd0f85_4_k_cu_12c888a8_366534cuda3std6ranges3__45__cpo9iter_moveE - _ZN40_INTERNAL_bfcd0f85_4_k_cu_12c888a8_366534cuda3std3__48in_placeE)
_ZN40_INTERNAL_bfcd0f85_4_k_cu_12c888a8_366534cuda3std3__48in_placeE:
	.zero		1
	.type		_ZN40_INTERNAL_bfcd0f85_4_k_cu_12c888a8_366534cuda3std6ranges3__45__cpo9iter_moveE,@object
	.size		_ZN40_INTERNAL_bfcd0f85_4_k_cu_12c888a8_366534cuda3std6ranges3__45__cpo9iter_moveE,(_ZN40_INTERNAL_bfcd0f85_4_k_cu_12c888a8_366534cuda3std3__45__cpo5beginE - _ZN40_INTERNAL_bfcd0f85_4_k_cu_12c888a8_366534cuda3std6ranges3__45__cpo9iter_moveE)
_ZN40_INTERNAL_bfcd0f85_4_k_cu_12c888a8_366534cuda3std6ranges3__45__cpo9iter_moveE:
	.zero		1
	.type		_ZN40_INTERNAL_bfcd0f85_4_k_cu_12c888a8_366534cuda3std3__45__cpo5beginE,@object
	.size		_ZN40_INTERNAL_bfcd0f85_4_k_cu_12c888a8_366534cuda3std3__45__cpo5beginE,(_ZN40_INTERNAL_bfcd0f85_4_k_cu_12c888a8_366534cuda3std3__442_GLOBAL__N__bfcd0f85_4_k_cu_12c888a8_366536ignoreE - _ZN40_INTERNAL_bfcd0f85_4_k_cu_12c888a8_366534cuda3std3__45__cpo5beginE)
_ZN40_INTERNAL_bfcd0f85_4_k_cu_12c888a8_366534cuda3std3__45__cpo5beginE:
	.zero		1
	.type		_ZN40_INTERNAL_bfcd0f85_4_k_cu_12c888a8_366534cuda3std3__442_GLOBAL__N__bfcd0f85_4_k_cu_12c888a8_366536ignoreE,@object
	.size		_ZN40_INTERNAL_bfcd0f85_4_k_cu_12c888a8_366534cuda3std3__442_GLOBAL__N__bfcd0f85_4_k_cu_12c888a8_366536ignoreE,(_ZN40_INTERNAL_bfcd0f85_4_k_cu_12c888a8_366534cute7productE - _ZN40_INTERNAL_bfcd0f85_4_k_cu_12c888a8_366534cuda3std3__442_GLOBAL__N__bfcd0f85_4_k_cu_12c888a8_366536ignoreE)
_ZN40_INTERNAL_bfcd0f85_4_k_cu_12c888a8_366534cuda3std3__442_GLOBAL__N__bfcd0f85_4_k_cu_12c888a8_366536ignoreE:
	.zero		1
	.type		_ZN40_INTERNAL_bfcd0f85_4_k_cu_12c888a8_366534cute7productE,@object
	.size		_ZN40_INTERNAL_bfcd0f85_4_k_cu_12c888a8_366534cute7productE,(_ZN40_INTERNAL_bfcd0f85_4_k_cu_12c888a8_366534cuda3std3__45__cpo3endE - _ZN40_INTERNAL_bfcd0f85_4_k_cu_12c888a8_366534cute7productE)
_ZN40_INTERNAL_bfcd0f85_4_k_cu_12c888a8_366534cute7productE:
	.zero		1
	.type		_ZN40_INTERNAL_bfcd0f85_4_k_cu_12c888a8_366534cuda3std3__45__cpo3endE,@object
	.size		_ZN40_INTERNAL_bfcd0f85_4_k_cu_12c888a8_366534cuda3std3__45__cpo3endE,(_ZN40_INTERNAL_bfcd0f85_4_k_cu_12c888a8_366534cuda3std3__419piecewise_constructE - _ZN40_INTERNAL_bfcd0f85_4_k_cu_12c888a8_366534cuda3std3__45__cpo3endE)
_ZN40_INTERNAL_bfcd0f85_4_k_cu_12c888a8_366534cuda3std3__45__cpo3endE:
	.zero		1
	.type		_ZN40_INTERNAL_bfcd0f85_4_k_cu_12c888a8_366534cuda3std3__419piecewise_constructE,@object
	.size		_ZN40_INTERNAL_bfcd0f85_4_k_cu_12c888a8_366534cuda3std3__419piecewise_constructE,(_ZN40_INTERNAL_bfcd0f85_4_k_cu_12c888a8_366534cuda3std3__45__cpo4cendE - _ZN40_INTERNAL_bfcd0f85_4_k_cu_12c888a8_366534cuda3std3__419piecewise_constructE)
_ZN40_INTERNAL_bfcd0f85_4_k_cu_12c888a8_366534cuda3std3__419piecewise_constructE:
	.zero		1
	.type		_ZN40_INTERNAL_bfcd0f85_4_k_cu_12c888a8_366534cuda3std3__45__cpo4cendE,@object
	.size		_ZN40_INTERNAL_bfcd0f85_4_k_cu_12c888a8_366534cuda3std3__45__cpo4cendE,(_ZN40_INTERNAL_bfcd0f85_4_k_cu_12c888a8_366534cuda3std6ranges3__45__cpo4swapE - _ZN40_INTERNAL_bfcd0f85_4_k_cu_12c888a8_366534cuda3std3__45__cpo4cendE)
_ZN40_INTERNAL_bfcd0f85_4_k_cu_12c888a8_366534cuda3std3__45__cpo4cendE:
	.zero		1
	.type		_ZN40_INTERNAL_bfcd0f85_4_k_cu_12c888a8_366534cuda3std6ranges3__45__cpo4swapE,@object
	.size		_ZN40_INTERNAL_bfcd0f85_4_k_cu_12c888a8_366534cuda3std6ranges3__45__cpo4swapE,(.L_10 - _ZN40_INTERNAL_bfcd0f85_4_k_cu_12c888a8_366534cuda3std6ranges3__45__cpo4swapE)
_ZN40_INTERNAL_bfcd0f85_4_k_cu_12c888a8_366534cuda3std6ranges3__45__cpo4swapE:
	.zero		1
.L_10:


//--------------------- .nv.constant0._ZN7cutlass13device_kernelINS_4gemm6kernel13GemmUniversalIN4cute5tupleIJiiiiEEENS1_10collective13CollectiveMmaINS1_35MainloopSm100TmaUmmaWarpSpecializedILi3ELi2ELi4ENS5_IJNS4_1CILi1EEESB_SB_EEEEENS5_IJNSA_ILi128EEESE_NSA_ILi64EEEEEEfNS5_IJlSB_lEEEfSH_NS4_8TiledMMAINS4_8MMA_AtomIJNS4_17SM100_MMA_TF32_SSINS_10tfloat32_tESL_fLi128ELi128ELNS4_4UMMA5MajorE0ELSN_0ELNSM_7ScaleInE0ELSO_0EEEEEENS4_6LayoutISC_NS5_IJNSA_ILi0EEESS_SS_EEEEENS5_IJNS4_10UnderscoreESV_SV_EEEEENS4_13SM90_TMA_LOADENS4_14ComposedLayoutINS4_7SwizzleILi3ELi4ELi3EEENS4_18smem_ptr_flag_bitsILi32EEENSR_INS5_IJNSA_ILi8EEENSA_ILi32EEEEEENS5_IJS15_SB_EEEEEEEvNS4_8identityESY_S19_vS1A_EENS_8epilogue10collective18CollectiveEpilogueINS1C_23Sm100TmaWarpSpecializedILi4ELi2ELi16ELb1ELb0EEEJSG_NS5_IJNSR_ISE_SB_EENSR_INSA_ILi16EEESB_EEEEEfSH_fSH_NS1C_6fusion15FusionCallbacksIS1G_NS1L_17LinearCombinationIffffLNS_15FloatRoundStyleE2EEESG_S1K_JEEENS4_5SM1004TMEM4LOAD26SM100_TMEM_LOAD_32dp32b16xESY_NSZ_INS10_ILi2ELi4ELi3EEES13_NSR_INS5_IJS14_S1I_EEENS5_IJS1I_SB_EEEEEEENS4_39AutoVectorizingCopyWithAssumedAlignmentILi128EEENS4_14SM90_TMA_STOREES1Z_S21_S21_EEEvvEEEEvNT_6ParamsE --------------------------
	.section	.nv.constant0._ZN7cutlass13device_kernelINS_4gemm6kernel13GemmUniversalIN4cute5tupleIJiiiiEEENS1_10collective13CollectiveMmaINS1_35MainloopSm100TmaUmmaWarpSpecializedILi3ELi2ELi4ENS5_IJNS4_1CILi1EEESB_SB_EEEEENS5_IJNSA_ILi128EEESE_NSA_ILi64EEEEEEfNS5_IJlSB_lEEEfSH_NS4_8TiledMMAINS4_8MMA_AtomIJNS4_17SM100_MMA_TF32_SSINS_10tfloat32_tESL_fLi128ELi128ELNS4_4UMMA5MajorE0ELSN_0ELNSM_7ScaleInE0ELSO_0EEEEEENS4_6LayoutISC_NS5_IJNSA_ILi0EEESS_SS_EEEEENS5_IJNS4_10UnderscoreESV_SV_EEEEENS4_13SM90_TMA_LOADENS4_14ComposedLayoutINS4_7SwizzleILi3ELi4ELi3EEENS4_18smem_ptr_flag_bitsILi32EEENSR_INS5_IJNSA_ILi8EEENSA_ILi32EEEEEENS5_IJS15_SB_EEEEEEEvNS4_8identityESY_S19_vS1A_EENS_8epilogue10collective18CollectiveEpilogueINS1C_23Sm100TmaWarpSpecializedILi4ELi2ELi16ELb1ELb0EEEJSG_NS5_IJNSR_ISE_SB_EENSR_INSA_ILi16EEESB_EEEEEfSH_fSH_NS1C_6fusion15FusionCallbacksIS1G_NS1L_17LinearCombinationIffffLNS_15FloatRoundStyleE2EEESG_S1K_JEEENS4_5SM1004TMEM4LOAD26SM100_TMEM_LOAD_32dp32b16xESY_NSZ_INS10_ILi2ELi4ELi3EEES13_NSR_INS5_IJS14_S1I_EEENS5_IJS1I_SB_EEEEEEENS4_39AutoVectorizingCopyWithAssumedAlignmentILi128EEENS4_14SM90_TMA_STOREES1Z_S21_S21_EEEvvEEEEvNT_6ParamsE,"a",@progbits
	.sectionflags	@""
	.align	4
.nv.constant0._ZN7cutlass13device_kernelINS_4gemm6kernel13GemmUniversalIN4cute5tupleIJiiiiEEENS1_10collective13CollectiveMmaINS1_35MainloopSm100TmaUmmaWarpSpecializedILi3ELi2ELi4ENS5_IJNS4_1CILi1EEESB_SB_EEEEENS5_IJNSA_ILi128EEESE_NSA_ILi64EEEEEEfNS5_IJlSB_lEEEfSH_NS4_8TiledMMAINS4_8MMA_AtomIJNS4_17SM100_MMA_TF32_SSINS_10tfloat32_tESL_fLi128ELi128ELNS4_4UMMA5MajorE0ELSN_0ELNSM_7ScaleInE0ELSO_0EEEEEENS4_6LayoutISC_NS5_IJNSA_ILi0EEESS_SS_EEEEENS5_IJNS4_10UnderscoreESV_SV_EEEEENS4_13SM90_TMA_LOADENS4_14ComposedLayoutINS4_7SwizzleILi3ELi4ELi3EEENS4_18smem_ptr_flag_bitsILi32EEENSR_INS5_IJNSA_ILi8EEENSA_ILi32EEEEEENS5_IJS15_SB_EEEEEEEvNS4_8identityESY_S19_vS1A_EENS_8epilogue10collective18CollectiveEpilogueINS1C_23Sm100TmaWarpSpecializedILi4ELi2ELi16ELb1ELb0EEEJSG_NS5_IJNSR_ISE_SB_EENSR_INSA_ILi16EEESB_EEEEEfSH_fSH_NS1C_6fusion15FusionCallbacksIS1G_NS1L_17LinearCombinationIffffLNS_15FloatRoundStyleE2EEESG_S1K_JEEENS4_5SM1004TMEM4LOAD26SM100_TMEM_LOAD_32dp32b16xESY_NSZ_INS10_ILi2ELi4ELi3EEES13_NSR_INS5_IJS14_S1I_EEENS5_IJS1I_SB_EEEEEEENS4_39AutoVectorizingCopyWithAssumedAlignmentILi128EEENS4_14SM90_TMA_STOREES1Z_S21_S21_EEEvvEEEEvNT_6ParamsE:
	.zero		2944


//--------------------- SYMBOLS --------------------------

	.type		.nv.reservedSmem.offset0,@object
	.size		.nv.reservedSmem.offset0,0x4
	.type		.nv.reservedSmem.cap,@object
	.size		.nv.reservedSmem.cap,0x4
	.type		__assertfail,@function
